	.target	sm_90a

	.elftype	@"ET_EXEC"


//--------------------- .note.nv.tkinfo           --------------------------
	.section	.note.nv.tkinfo,"",@"SHT_NOTE"
	.sectionflags	@"SHF_NOTE_NV_TKINFO"
	.tkinfo
        /*0018*/ 	.word	0x00000002
        /*0030*/ 	.string	""
        /*0030*/ 	.string	"ptxas"
        /*0030*/ 	.string	"Cuda compilation tools, release 13.0, V13.0.88"
        /*0030*/ 	.string	"Build cuda_13.0.r13.0/compiler.36424714_0"
        /*0030*/ 	.string	"-arch sm_90a -m 64 "



//--------------------- .note.nv.cuinfo           --------------------------
	.section	.note.nv.cuinfo,"",@"SHT_NOTE"
	.sectionflags	@"SHF_NOTE_NV_CUINFO"
        /*0018*/ 	.short	0x0002
        /*001a*/ 	.short	0x005a
        /*001c*/ 	.short	0x0082
	.zero		2


//--------------------- .nv.info                  --------------------------
	.section	.nv.info,"",@"SHT_CUDA_INFO"
	.align	4


	//----- nvinfo : EIATTR_REGCOUNT
	.align		4
        /*0000*/ 	.byte	0x04, 0x2f
        /*0002*/ 	.short	(.L_16 - .L_15)
	.align		4
.L_15:
        /*0004*/ 	.word	index@(_ZN7cutlass13device_kernelINS_4fmha6kernel13FmhaKernelTmaINS1_10collective15FmhaMainloopTmaINS_6half_tEfN4cute5tupleIJNS7_1CILi64EEESA_NS9_ILi80EEEEEENS4_12CausalFusionEJEEENS4_15FmhaFwdEpilogueIS6_fNS8_IJSA_SB_SA_EEEEEJEEEEEvNT_6ParamsE)
        /*0008*/ 	.word	0x00000078


	//----- nvinfo : EIATTR_FRAME_SIZE
	.align		4
.L_16:
        /*000c*/ 	.byte	0x04, 0x11
        /*000e*/ 	.short	(.L_18 - .L_17)
	.align		4
.L_17:
        /*0010*/ 	.word	index@($__internal_0_$__cuda_sm20_rcp_rn_f32_slowpath)
        /*0014*/ 	.word	0x00000000


	//----- nvinfo : EIATTR_FRAME_SIZE
	.align		4
.L_18:
        /*0018*/ 	.byte	0x04, 0x11
        /*001a*/ 	.short	(.L_20 - .L_19)
	.align		4
.L_19:
        /*001c*/ 	.word	index@(_ZN7cutlass13device_kernelINS_4fmha6kernel13FmhaKernelTmaINS1_10collective15FmhaMainloopTmaINS_6half_tEfN4cute5tupleIJNS7_1CILi64EEESA_NS9_ILi80EEEEEENS4_12CausalFusionEJEEENS4_15FmhaFwdEpilogueIS6_fNS8_IJSA_SB_SA_EEEEEJEEEEEvNT_6ParamsE)
        /*0020*/ 	.word	0x00000000


	//----- nvinfo : EIATTR_MIN_STACK_SIZE
	.align		4
.L_20:
        /*0024*/ 	.byte	0x04, 0x12
        /*0026*/ 	.short	(.L_22 - .L_21)
	.align		4
.L_21:
        /*0028*/ 	.word	index@(_ZN7cutlass13device_kernelINS_4fmha6kernel13FmhaKernelTmaINS1_10collective15FmhaMainloopTmaINS_6half_tEfN4cute5tupleIJNS7_1CILi64EEESA_NS9_ILi80EEEEEENS4_12CausalFusionEJEEENS4_15FmhaFwdEpilogueIS6_fNS8_IJSA_SB_SA_EEEEEJEEEEEvNT_6ParamsE)
        /*002c*/ 	.word	0x00000000
.L_22:


//--------------------- .nv.compat                --------------------------
	.section	.nv.compat,"",@"SHT_CUDA_COMPAT_INFO"
	.align	4
        /*0000*/ 	.byte	0x02, 0x09, 0x01, 0x00, 0x02, 0x02, 0x04, 0x00, 0x02, 0x05, 0x05, 0x00, 0x03, 0x07, 0x01, 0x01
        /*0010*/ 	.byte	0x02, 0x03, 0x01, 0x00, 0x02, 0x06, 0x01, 0x00, 0x04, 0x0b, 0x08, 0x00, 0x00, 0x00, 0x00, 0x00
        /*0020*/ 	.byte	0x00, 0x00, 0x00, 0x00


//--------------------- .nv.info._ZN7cutlass13device_kernelINS_4fmha6kernel13FmhaKernelTmaINS1_10collective15FmhaMainloopTmaINS_6half_tEfN4cute5tupleIJNS7_1CILi64EEESA_NS9_ILi80EEEEEENS4_12CausalFusionEJEEENS4_15FmhaFwdEpilogueIS6_fNS8_IJSA_SB_SA_EEEEEJEEEEEvNT_6ParamsE --------------------------
	.section	.nv.info._ZN7cutlass13device_kernelINS_4fmha6kernel13FmhaKernelTmaINS1_10collective15FmhaMainloopTmaINS_6half_tEfN4cute5tupleIJNS7_1CILi64EEESA_NS9_ILi80EEEEEENS4_12CausalFusionEJEEENS4_15FmhaFwdEpilogueIS6_fNS8_IJSA_SB_SA_EEEEEJEEEEEvNT_6ParamsE,"",@"SHT_CUDA_INFO"
	.sectionflags	@""
	.align	4


	//----- nvinfo : EIATTR_CUDA_API_VERSION
	.align		4
        /*0000*/ 	.byte	0x04, 0x37
        /*0002*/ 	.short	(.L_24 - .L_23)
.L_23:
        /*0004*/ 	.word	0x00000082


	//----- nvinfo : EIATTR_KPARAM_INFO
	.align		4
.L_24:
        /*0008*/ 	.byte	0x04, 0x17
        /*000a*/ 	.short	(.L_26 - .L_25)
.L_25:
        /*000c*/ 	.word	0x00000000
        /*0010*/ 	.short	0x0000
        /*0012*/ 	.short	0x0070
        /*0014*/ 	.byte	0x00, 0xf0, 0x01, 0x20


	//----- nvinfo : EIATTR_SPARSE_MMA_MASK
	.align		4
.L_26:
        /*0018*/ 	.byte	0x03, 0x50
        /*001a*/ 	.short	0x0000


	//----- nvinfo : EIATTR_MAXREG_COUNT
	.align		4
        /*001c*/ 	.byte	0x03, 0x1b
        /*001e*/ 	.short	0x00ff


	//----- nvinfo : EIATTR_NUM_BARRIERS
	.align		4
        /*0020*/ 	.byte	0x02, 0x4c
        /*0022*/ 	.byte	0x02
	.zero		1


	//----- nvinfo : EIATTR_EXTERNS
	.align		4
        /*0024*/ 	.byte	0x04, 0x0f
        /*0026*/ 	.short	(.L_28 - .L_27)


	//   ....[0]....
	.align		4
.L_27:
        /*0028*/ 	.word	index@(__assertfail)


	//----- nvinfo : EIATTR_MERCURY_ISA_VERSION
	.align		4
.L_28:
        /*002c*/ 	.byte	0x03, 0x5f
        /*002e*/ 	.short	0x0101


	//----- nvinfo : EIATTR_COOP_GROUP_MASK_REGIDS
	.align		4
        /*0030*/ 	.byte	0x04, 0x29
        /*0032*/ 	.short	(.L_30 - .L_29)


	//   ....[0]....
.L_29:
        /*0034*/ 	.word	0xffffffff


	//   ....[1]....
        /*0038*/ 	.word	0xffffffff


	//   ....[2]....
        /*003c*/ 	.word	0xffffffff


	//   ....[3]....
        /*0040*/ 	.word	0xffffffff


	//   ....[4]....
        /*0044*/ 	.word	0xffffffff


	//   ....[5]....
        /*0048*/ 	.word	0xffffffff


	//   ....[6]....
        /*004c*/ 	.word	0xffffffff


	//   ....[7]....
        /*0050*/ 	.word	0xffffffff


	//   ....[8]....
        /*0054*/ 	.word	0xffffffff


	//   ....[9]....
        /*0058*/ 	.word	0xffffffff


	//   ....[10]....
        /*005c*/ 	.word	0xffffffff


	//   ....[11]....
        /*0060*/ 	.word	0xffffffff


	//   ....[12]....
        /*0064*/ 	.word	0xffffffff


	//   ....[13]....
        /*0068*/ 	.word	0xffffffff


	//   ....[14]....
        /*006c*/ 	.word	0xffffffff


	//   ....[15]....
        /*0070*/ 	.word	0xffffffff


	//   ....[16]....
        /*0074*/ 	.word	0xffffffff


	//   ....[17]....
        /*0078*/ 	.word	0xffffffff


	//   ....[18]....
        /*007c*/ 	.word	0xffffffff


	//   ....[19]....
        /*0080*/ 	.word	0xffffffff


	//   ....[20]....
        /*0084*/ 	.word	0xffffffff


	//----- nvinfo : EIATTR_COOP_GROUP_INSTR_OFFSETS
	.align		4
.L_30:
        /*0088*/ 	.byte	0x04, 0x28
        /*008a*/ 	.short	(.L_32 - .L_31)


	//   ....[0]....
.L_31:
        /*008c*/ 	.word	0x00000050


	//   ....[1]....
        /*0090*/ 	.word	0x00000140


	//   ....[2]....
        /*0094*/ 	.word	0x00000270


	//   ....[3]....
        /*0098*/ 	.word	0x00000410


	//   ....[4]....
        /*009c*/ 	.word	0x000005c0


	//   ....[5]....
        /*00a0*/ 	.word	0x000025c0


	//   ....[6]....
        /*00a4*/ 	.word	0x000025f0


	//   ....[7]....
        /*00a8*/ 	.word	0x00002990


	//   ....[8]....
        /*00ac*/ 	.word	0x00002aa0


	//   ....[9]....
        /*00b0*/ 	.word	0x00004590


	//   ....[10]....
        /*00b4*/ 	.word	0x000045a0


	//   ....[11]....
        /*00b8*/ 	.word	0x000045d0


	//   ....[12]....
        /*00bc*/ 	.word	0x000045e0


	//   ....[13]....
        /*00c0*/ 	.word	0x00007290


	//   ....[14]....
        /*00c4*/ 	.word	0x000072a0


	//   ....[15]....
        /*00c8*/ 	.word	0x000072d0


	//   ....[16]....
        /*00cc*/ 	.word	0x000072e0


	//   ....[17]....
        /*00d0*/ 	.word	0x000092f0


	//   ....[18]....
        /*00d4*/ 	.word	0x00009330


	//   ....[19]....
        /*00d8*/ 	.word	0x00009370


	//   ....[20]....
        /*00dc*/ 	.word	0x00009380


	//----- nvinfo : EIATTR_SYSCALL_OFFSETS
	.align		4
.L_32:
        /*00e0*/ 	.byte	0x04, 0x46
        /*00e2*/ 	.short	(.L_34 - .L_33)


	//   ....[0]....
.L_33:
        /*00e4*/ 	.word	0x00009d30


	//   ....[1]....
        /*00e8*/ 	.word	0x00009e50


	//----- nvinfo : EIATTR_MBARRIER_INSTR_OFFSETS
	.align		4
.L_34:
        /*00ec*/ 	.byte	0x04, 0x39
        /*00ee*/ 	.short	(.L_36 - .L_35)


	//   ....[0]....
.L_35:
        /*00f0*/ 	.word	0x00000240
        /*00f4*/ 	.word	0x000000ff
        /*00f8*/ 	.word	0x0000c840
        /*00fc*/ 	.short	0x0100
        /*00fe*/ 	.byte	0x08
	.zero		1


	//   ....[1]....
        /*0100*/ 	.word	0x00000250
        /*0104*/ 	.word	0x000000ff
        /*0108*/ 	.word	0x0000c848
        /*010c*/ 	.short	0x0100
        /*010e*/ 	.byte	0x08
	.zero		1


	//   ....[2]....
        /*0110*/ 	.word	0x00000380
        /*0114*/ 	.word	0x000000ff
        /*0118*/ 	.word	0x0000c800
        /*011c*/ 	.short	0x0100
        /*011e*/ 	.byte	0x08
	.zero		1


	//   ....[3]....
        /*0120*/ 	.word	0x00000390
        /*0124*/ 	.word	0x000000ff
        /*0128*/ 	.word	0x0000c820
        /*012c*/ 	.short	0x0100
        /*012e*/ 	.byte	0x08
	.zero		1


	//   ....[4]....
        /*0130*/ 	.word	0x000003a0
        /*0134*/ 	.word	0x000000ff
        /*0138*/ 	.word	0x0000c808
        /*013c*/ 	.short	0x0100
        /*013e*/ 	.byte	0x08
	.zero		1


	//   ....[5]....
        /*0140*/ 	.word	0x000003b0
        /*0144*/ 	.word	0x000000ff
        /*0148*/ 	.word	0x0000c828
        /*014c*/ 	.short	0x0100
        /*014e*/ 	.byte	0x08
	.zero		1


	//   ....[6]....
        /*0150*/ 	.word	0x000003c0
        /*0154*/ 	.word	0x000000ff
        /*0158*/ 	.word	0x0000c810
        /*015c*/ 	.short	0x0100
        /*015e*/ 	.byte	0x08
	.zero		1


	//   ....[7]....
        /*0160*/ 	.word	0x000003d0
        /*0164*/ 	.word	0x000000ff
        /*0168*/ 	.word	0x0000c830
        /*016c*/ 	.short	0x0100
        /*016e*/ 	.byte	0x08
	.zero		1


	//   ....[8]....
        /*0170*/ 	.word	0x000003e0
        /*0174*/ 	.word	0x000000ff
        /*0178*/ 	.word	0x0000c818
        /*017c*/ 	.short	0x0100
        /*017e*/ 	.byte	0x08
	.zero		1


	//   ....[9]....
        /*0180*/ 	.word	0x000003f0
        /*0184*/ 	.word	0x000000ff
        /*0188*/ 	.word	0x0000c838
        /*018c*/ 	.short	0x0100
        /*018e*/ 	.byte	0x08
	.zero		1


	//   ....[10]....
        /*0190*/ 	.word	0x00000520
        /*0194*/ 	.word	0x000000ff
        /*0198*/ 	.word	0x0000c850
        /*019c*/ 	.short	0x0100
        /*019e*/ 	.byte	0x08
	.zero		1


	//   ....[11]....
        /*01a0*/ 	.word	0x00000530
        /*01a4*/ 	.word	0x000000ff
        /*01a8*/ 	.word	0x0000c870
        /*01ac*/ 	.short	0x0100
        /*01ae*/ 	.byte	0x08
	.zero		1


	//   ....[12]....
        /*01b0*/ 	.word	0x00000540
        /*01b4*/ 	.word	0x000000ff
        /*01b8*/ 	.word	0x0000c858
        /*01bc*/ 	.short	0x0100
        /*01be*/ 	.byte	0x08
	.zero		1


	//   ....[13]....
        /*01c0*/ 	.word	0x00000550
        /*01c4*/ 	.word	0x000000ff
        /*01c8*/ 	.word	0x0000c878
        /*01cc*/ 	.short	0x0100
        /*01ce*/ 	.byte	0x08
	.zero		1


	//   ....[14]....
        /*01d0*/ 	.word	0x00000560
        /*01d4*/ 	.word	0x000000ff
        /*01d8*/ 	.word	0x0000c860
        /*01dc*/ 	.short	0x0100
        /*01de*/ 	.byte	0x08
	.zero		1


	//   ....[15]....
        /*01e0*/ 	.word	0x00000570
        /*01e4*/ 	.word	0x000000ff
        /*01e8*/ 	.word	0x0000c880
        /*01ec*/ 	.short	0x0100
        /*01ee*/ 	.byte	0x08
	.zero		1


	//   ....[16]....
        /*01f0*/ 	.word	0x00000580
        /*01f4*/ 	.word	0x000000ff
        /*01f8*/ 	.word	0x0000c868
        /*01fc*/ 	.short	0x0100
        /*01fe*/ 	.byte	0x08
	.zero		1


	//   ....[17]....
        /*0200*/ 	.word	0x00000590
        /*0204*/ 	.word	0x000000ff
        /*0208*/ 	.word	0x0000c888
        /*020c*/ 	.short	0x0100
        /*020e*/ 	.byte	0x08
	.zero		1


	//   ....[18]....
        /*0210*/ 	.word	0x000007a0
        /*0214*/ 	.word	0x00000004
        /*0218*/ 	.word	0x0000c848
        /*021c*/ 	.short	0x010a
        /*021e*/ 	.byte	0x3f
	.zero		1


	//   ....[19]....
        /*0220*/ 	.word	0x00000bd0
        /*0224*/ 	.word	0x00000003
        /*0228*/ 	.word	0x0000c820
        /*022c*/ 	.short	0x010a
        /*022e*/ 	.byte	0x3f
	.zero		1


	//   ....[20]....
        /*0230*/ 	.word	0x00000f70
        /*0234*/ 	.word	0x00000003
        /*0238*/ 	.word	0x0000c820
        /*023c*/ 	.short	0x010a
        /*023e*/ 	.byte	0x3f
	.zero		1


	//   ....[21]....
        /*0240*/ 	.word	0x00001360
        /*0244*/ 	.word	0x00000003
        /*0248*/ 	.word	0x0000c820
        /*024c*/ 	.short	0x010a
        /*024e*/ 	.byte	0x3f
	.zero		1


	//   ....[22]....
        /*0250*/ 	.word	0x00001760
        /*0254*/ 	.word	0x00000008
        /*0258*/ 	.word	0x0000c820
        /*025c*/ 	.short	0x010a
        /*025e*/ 	.byte	0x3f
	.zero		1


	//   ....[23]....
        /*0260*/ 	.word	0x00001ba0
        /*0264*/ 	.word	0x00000002
        /*0268*/ 	.word	0x0000c840
        /*026c*/ 	.short	0x010a
        /*026e*/ 	.byte	0x3f
	.zero		1


	//   ....[24]....
        /*0270*/ 	.word	0x00001c80
        /*0274*/ 	.word	0x00000002
        /*0278*/ 	.word	0x0000c800
        /*027c*/ 	.short	0x010a
        /*027e*/ 	.byte	0x3f
	.zero		1


	//   ....[25]....
        /*0280*/ 	.word	0x000034b0
        /*0284*/ 	.word	0x00000002
        /*0288*/ 	.word	0x0000c808
        /*028c*/ 	.short	0x010a
        /*028e*/ 	.byte	0x3f
	.zero		1


	//   ....[26]....
        /*0290*/ 	.word	0x00003c00
        /*0294*/ 	.word	0x00000018
        /*0298*/ 	.word	0x00000000
        /*029c*/ 	.short	0x0101
        /*029e*/ 	.byte	0x3f
	.zero		1


	//   ....[27]....
        /*02a0*/ 	.word	0x00003cc0
        /*02a4*/ 	.word	0x00000018
        /*02a8*/ 	.word	0x0000c800
        /*02ac*/ 	.short	0x010a
        /*02ae*/ 	.byte	0x3f
	.zero		1


	//   ....[28]....
        /*02b0*/ 	.word	0x00003f80
        /*02b4*/ 	.word	0x0000000f
        /*02b8*/ 	.word	0x0000c820
        /*02bc*/ 	.short	0x010a
        /*02be*/ 	.byte	0x3f
	.zero		1


	//   ....[29]....
        /*02c0*/ 	.word	0x000046f0
        /*02c4*/ 	.word	0x00000065
        /*02c8*/ 	.word	0x00000000
        /*02cc*/ 	.short	0x0101
        /*02ce*/ 	.byte	0x3f
	.zero		1


	//   ....[30]....
        /*02d0*/ 	.word	0x00004a00
        /*02d4*/ 	.word	0x00000066
        /*02d8*/ 	.word	0x0000c800
        /*02dc*/ 	.short	0x010a
        /*02de*/ 	.byte	0x3f
	.zero		1


	//   ....[31]....
        /*02e0*/ 	.word	0x00005f30
        /*02e4*/ 	.word	0x0000000d
        /*02e8*/ 	.word	0x00000000
        /*02ec*/ 	.short	0x0101
        /*02ee*/ 	.byte	0x3f
	.zero		1


	//   ....[32]....
        /*02f0*/ 	.word	0x00005fe0
        /*02f4*/ 	.word	0x00000018
        /*02f8*/ 	.word	0x0000c820
        /*02fc*/ 	.short	0x010a
        /*02fe*/ 	.byte	0x3f
	.zero		1


	//   ....[33]....
        /*0300*/ 	.word	0x00006450
        /*0304*/ 	.word	0x00000018
        /*0308*/ 	.word	0x0000c800
        /*030c*/ 	.short	0x010a
        /*030e*/ 	.byte	0x3f
	.zero		1


	//   ....[34]....
        /*0310*/ 	.word	0x000067a0
        /*0314*/ 	.word	0x0000000f
        /*0318*/ 	.word	0x0000c820
        /*031c*/ 	.short	0x010a
        /*031e*/ 	.byte	0x3f
	.zero		1


	//   ....[35]....
        /*0320*/ 	.word	0x000073b0
        /*0324*/ 	.word	0x00000028
        /*0328*/ 	.word	0x00000000
        /*032c*/ 	.short	0x0101
        /*032e*/ 	.byte	0x3f
	.zero		1


	//   ....[36]....
        /*0330*/ 	.word	0x00007740
        /*0334*/ 	.word	0x00000027
        /*0338*/ 	.word	0x0000c800
        /*033c*/ 	.short	0x010a
        /*033e*/ 	.byte	0x3f
	.zero		1


	//   ....[37]....
        /*0340*/ 	.word	0x00008db0
        /*0344*/ 	.word	0x00000004
        /*0348*/ 	.word	0x00000000
        /*034c*/ 	.short	0x0101
        /*034e*/ 	.byte	0x3f
	.zero		1


	//   ....[38]....
        /*0350*/ 	.word	0x00008e30
        /*0354*/ 	.word	0x00000004
        /*0358*/ 	.word	0x0000c820
        /*035c*/ 	.short	0x010a
        /*035e*/ 	.byte	0x3f
	.zero		1


	//----- nvinfo : EIATTR_NUM_MBARRIERS
	.align		4
.L_36:
        /*0360*/ 	.byte	0x03, 0x38
        /*0362*/ 	.short	0x0012


	//----- nvinfo : EIATTR_EXIT_INSTR_OFFSETS
	.align		4
        /*0364*/ 	.byte	0x04, 0x1c
        /*0366*/ 	.short	(.L_38 - .L_37)


	//   ....[0]....
.L_37:
        /*0368*/ 	.word	0x0000aab0


	//----- nvinfo : EIATTR_MAX_THREADS
	.align		4
.L_38:
        /*036c*/ 	.byte	0x04, 0x05
        /*036e*/ 	.short	(.L_40 - .L_39)
.L_39:
        /*0370*/ 	.word	0x00000080
        /*0374*/ 	.word	0x00000001
        /*0378*/ 	.word	0x00000001


	//----- nvinfo : EIATTR_CRS_STACK_SIZE
	.align		4
.L_40:
        /*037c*/ 	.byte	0x04, 0x1e
        /*037e*/ 	.short	(.L_42 - .L_41)
.L_41:
        /*0380*/ 	.word	0x00000000


	//----- nvinfo : EIATTR_CBANK_PARAM_SIZE
	.align		4
.L_42:
        /*0384*/ 	.byte	0x03, 0x19
        /*0386*/ 	.short	0x0870


	//----- nvinfo : EIATTR_PARAM_CBANK
	.align		4
        /*0388*/ 	.byte	0x04, 0x0a
        /*038a*/ 	.short	(.L_44 - .L_43)
	.align		4
.L_43:
        /*038c*/ 	.word	index@(.nv.constant0._ZN7cutlass13device_kernelINS_4fmha6kernel13FmhaKernelTmaINS1_10collective15FmhaMainloopTmaINS_6half_tEfN4cute5tupleIJNS7_1CILi64EEESA_NS9_ILi80EEEEEENS4_12CausalFusionEJEEENS4_15FmhaFwdEpilogueIS6_fNS8_IJSA_SB_SA_EEEEEJEEEEEvNT_6ParamsE)
        /*0390*/ 	.short	0x0210
        /*0392*/ 	.short	0x0870


	//----- nvinfo : EIATTR_SW_WAR
	.align		4
.L_44:
        /*0394*/ 	.byte	0x04, 0x36
        /*0396*/ 	.short	(.L_46 - .L_45)
.L_45:
        /*0398*/ 	.word	0x00000008
.L_46:


//--------------------- .nv.callgraph             --------------------------
	.section	.nv.callgraph,"",@"SHT_CUDA_CALLGRAPH"
	.align	4
	.sectionentsize	8
	.align		4
        /*0000*/ 	.word	0x00000000
	.align		4
        /*0004*/ 	.word	0xffffffff
	.align		4
        /*0008*/ 	.word	index@(_ZN7cutlass13device_kernelINS_4fmha6kernel13FmhaKernelTmaINS1_10collective15FmhaMainloopTmaINS_6half_tEfN4cute5tupleIJNS7_1CILi64EEESA_NS9_ILi80EEEEEENS4_12CausalFusionEJEEENS4_15FmhaFwdEpilogueIS6_fNS8_IJSA_SB_SA_EEEEEJEEEEEvNT_6ParamsE)
	.align		4
        /*000c*/ 	.word	index@(__assertfail)
	.align		4
        /*0010*/ 	.word	0x00000000
	.align		4
        /*0014*/ 	.word	0xfffffffe
	.align		4
        /*0018*/ 	.word	0x00000000
	.align		4
        /*001c*/ 	.word	0xfffffffd
	.align		4
        /*0020*/ 	.word	0x00000000
	.align		4
        /*0024*/ 	.word	0xfffffffc


//--------------------- .nv.constant4             --------------------------
	.section	.nv.constant4,"a",@progbits
	.align	8
	.align		8
.nv.constant4:
        /*0000*/ 	.dword	__assertfail
	.align		8
        /*0008*/ 	.dword	__unnamed_1
	.align		8
        /*0010*/ 	.dword	__unnamed_2
	.align		8
        /*0018*/ 	.dword	_ZN39_INTERNAL_c556536a_4_k_cu_bd76aa00_29204cuda3std3__45__cpo5beginE
	.align		8
        /*0020*/ 	.dword	_ZN39_INTERNAL_c556536a_4_k_cu_bd76aa00_29204cuda3std3__45__cpo3endE
	.align		8
        /*0028*/ 	.dword	_ZN39_INTERNAL_c556536a_4_k_cu_bd76aa00_29204cuda3std3__45__cpo6cbeginE
	.align		8
        /*0030*/ 	.dword	_ZN39_INTERNAL_c556536a_4_k_cu_bd76aa00_29204cuda3std3__45__cpo4cendE
	.align		8
        /*0038*/ 	.dword	_ZN39_INTERNAL_c556536a_4_k_cu_bd76aa00_29204cuda3std3__441_GLOBAL__N__c556536a_4_k_cu_bd76aa00_29206ignoreE
	.align		8
        /*0040*/ 	.dword	_ZN39_INTERNAL_c556536a_4_k_cu_bd76aa00_29204cuda3std3__419piecewise_constructE
	.align		8
        /*0048*/ 	.dword	_ZN39_INTERNAL_c556536a_4_k_cu_bd76aa00_29204cuda3std3__48in_placeE
	.align		8
        /*0050*/ 	.dword	_ZN39_INTERNAL_c556536a_4_k_cu_bd76aa00_29204cuda3std6ranges3__45__cpo4swapE
	.align		8
        /*0058*/ 	.dword	_ZN39_INTERNAL_c556536a_4_k_cu_bd76aa00_29204cuda3std6ranges3__45__cpo9iter_moveE
	.align		8
        /*0060*/ 	.dword	_ZN39_INTERNAL_c556536a_4_k_cu_bd76aa00_29204cute7productE
	.align		8
        /*0068*/ 	.dword	_ZN39_INTERNAL_c556536a_4_k_cu_bd76aa00_29204cute1_E
	.align		8
        /*0070*/ 	.dword	$str$23
	.align		8
        /*0078*/ 	.dword	$str$24


//--------------------- .text._ZN7cutlass13device_kernelINS_4fmha6kernel13FmhaKernelTmaINS1_10collective15FmhaMainloopTmaINS_6half_tEfN4cute5tupleIJNS7_1CILi64EEESA_NS9_ILi80EEEEEENS4_12CausalFusionEJEEENS4_15FmhaFwdEpilogueIS6_fNS8_IJSA_SB_SA_EEEEEJEEEEEvNT_6ParamsE --------------------------
	.section	.text._ZN7cutlass13device_kernelINS_4fmha6kernel13FmhaKernelTmaINS1_10collective15FmhaMainloopTmaINS_6half_tEfN4cute5tupleIJNS7_1CILi64EEESA_NS9_ILi80EEEEEENS4_12CausalFusionEJEEENS4_15FmhaFwdEpilogueIS6_fNS8_IJSA_SB_SA_EEEEEJEEEEEvNT_6ParamsE,"ax",@progbits
	.align	128
.text._ZN7cutlass13device_kernelINS_4fmha6kernel13FmhaKernelTmaINS1_10collective15FmhaMainloopTmaINS_6half_tEfN4cute5tupleIJNS7_1CILi64EEESA_NS9_ILi80EEEEEENS4_12CausalFusionEJEEENS4_15FmhaFwdEpilogueIS6_fNS8_IJSA_SB_SA_EEEEEJEEEEEvNT_6ParamsE:
        .type           _ZN7cutlass13device_kernelINS_4fmha6kernel13FmhaKernelTmaINS1_10collective15FmhaMainloopTmaINS_6half_tEfN4cute5tupleIJNS7_1CILi64EEESA_NS9_ILi80EEEEEENS4_12CausalFusionEJEEENS4_15FmhaFwdEpilogueIS6_fNS8_IJSA_SB_SA_EEEEEJEEEEEvNT_6ParamsE,@function
        .size           _ZN7cutlass13device_kernelINS_4fmha6kernel13FmhaKernelTmaINS1_10collective15FmhaMainloopTmaINS_6half_tEfN4cute5tupleIJNS7_1CILi64EEESA_NS9_ILi80EEEEEENS4_12CausalFusionEJEEENS4_15FmhaFwdEpilogueIS6_fNS8_IJSA_SB_SA_EEEEEJEEEEEvNT_6ParamsE,(.L_x_84 - _ZN7cutlass13device_kernelINS_4fmha6kernel13FmhaKernelTmaINS1_10collective15FmhaMainloopTmaINS_6half_tEfN4cute5tupleIJNS7_1CILi64EEESA_NS9_ILi80EEEEEENS4_12CausalFusionEJEEENS4_15FmhaFwdEpilogueIS6_fNS8_IJSA_SB_SA_EEEEEJEEEEEvNT_6ParamsE)
        .other          _ZN7cutlass13device_kernelINS_4fmha6kernel13FmhaKernelTmaINS1_10collective15FmhaMainloopTmaINS_6half_tEfN4cute5tupleIJNS7_1CILi64EEESA_NS9_ILi80EEEEEENS4_12CausalFusionEJEEENS4_15FmhaFwdEpilogueIS6_fNS8_IJSA_SB_SA_EEEEEJEEEEEvNT_6ParamsE,@"STO_CUDA_ENTRY STV_DEFAULT"
_ZN7cutlass13device_kernelINS_4fmha6kernel13FmhaKernelTmaINS1_10collective15FmhaMainloopTmaINS_6half_tEfN4cute5tupleIJNS7_1CILi64EEESA_NS9_ILi80EEEEEENS4_12CausalFusionEJEEENS4_15FmhaFwdEpilogueIS6_fNS8_IJSA_SB_SA_EEEEEJEEEEEvNT_6ParamsE:
[----:B------:R-:W1:Y:S01]  /*0000*/  LDC R1, c[0x0][0x28] ;  /* 0x00000a00ff017b82 */ /* 0x000e620000000800 */
[----:B------:R-:W2:Y:S01]  /*0010*/  S2R R16, SR_TID.X ;  /* 0x0000000000107919 */ /* 0x000ea20000002100 */
[----:B------:R-:W-:Y:S01]  /*0020*/  ELECT P0, URZ, PT ;  /* 0x00000000003f782f */ /* 0x000fe20003800000 */
[----:B------:R-:W-:Y:S01]  /*0030*/  BSSY B0, `(.L_x_0) ;  /* 0x0000010000007945 */ /* 0x000fe20003800000 */
[----:B--2---:R-:W-:-:S05]  /*0040*/  SHF.R.U32.HI R10, RZ, 0x5, R16 ;  /* 0x00000005ff0a7819 */ /* 0x004fca0000011610 */
[----:B------:R-:W2:Y:S02]  /*0050*/  SHFL.IDX PT, R0, R10, RZ, 0x1f ;  /* 0x00001fff0a007589 */ /* 0x000ea400000e0000 */
[----:B--2---:R-:W-:-:S13]  /*0060*/  ISETP.NE.OR P0, PT, R0, RZ, !P0 ;  /* 0x000000ff0000720c */ /* 0x004fda0004705670 */
[----:B-1----:R-:W-:Y:S05]  /*0070*/  @P0 BRA `(.L_x_1) ;  /* 0x00000000002c0947 */ /* 0x002fea0003800000 */
[----:B------:R-:W-:Y:S02]  /*0080*/  ULDC.64 UR4, c[0x0][0x198] ;  /* 0x0000660000047ab9 */ /* 0x000fe40000000a00 */
[----:B------:R-:W-:Y:S02]  /*0090*/  UIADD3 UR6, UP0, UR4, 0xf0, URZ ;  /* 0x000000f004067890 */ /* 0x000fe4000ff1e03f */
[----:B------:R-:W-:Y:S02]  /*00a0*/  UIADD3 UR8, UP1, UR4, 0x1f0, URZ ;  /* 0x000001f004087890 */ /* 0x000fe4000ff3e03f */
[----:B------:R-:W-:Y:S02]  /*00b0*/  UIADD3 UR4, UP2, UR4, 0x2f0, URZ ;  /* 0x000002f004047890 */ /* 0x000fe4000ff5e03f */
[----:B------:R-:W-:Y:S02]  /*00c0*/  UIADD3.X UR7, URZ, UR5, URZ, UP0, !UPT ;  /* 0x000000053f077290 */ /* 0x000fe400087fe43f */
[----:B------:R-:W-:-:S02]  /*00d0*/  UIADD3.X UR9, URZ, UR5, URZ, UP1, !UPT ;  /* 0x000000053f097290 */ /* 0x000fc40008ffe43f */
[----:B------:R-:W-:-:S05]  /*00e0*/  UIADD3.X UR5, URZ, UR5, URZ, UP2, !UPT ;  /* 0x000000053f057290 */ /* 0x000fca00097fe43f */
[----:B------:R1:W-:Y:S02]  /*00f0*/  UTMACCTL.PF [UR6] ;  /* 0x00000000060079b9 */ /* 0x0003e40008040000 */
[----:B------:R1:W-:Y:S02]  /*0100*/  UTMACCTL.PF [UR8] ;  /* 0x00000000080079b9 */ /* 0x0003e40008040000 */
[----:B------:R1:W-:Y:S02]  /*0110*/  UTMACCTL.PF [UR4] ;  /* 0x00000000040079b9 */ /* 0x0003e40008040000 */
[----:B-1----:R-:W-:Y:S01]  /*0120*/  NOP ;  /* 0x0000000000007918 */ /* 0x002fe20000000000 */
.L_x_1:
[----:B------:R-:W-:Y:S05]  /*0130*/  BSYNC B0 ;  /* 0x0000000000007941 */ /* 0x000fea0003800000 */
.L_x_0:
[----:B------:R-:W1:Y:S02]  /*0140*/  SHFL.IDX PT, R0, R10, RZ, 0x1f ;  /* 0x00001fff0a007589 */ /* 0x000e6400000e0000 */
[----:B-1----:R-:W-:-:S13]  /*0150*/  ISETP.NE.AND P0, PT, R0, RZ, PT ;  /* 0x000000ff0000720c */ /* 0x002fda0003f05270 */
[----:B------:R-:W-:Y:S05]  /*0160*/  @P0 BRA `(.L_x_2) ;  /* 0x0000000000400947 */ /* 0x000fea0003800000 */
[----:B------:R-:W1:Y:S01]  /*0170*/  S2UR UR8, SR_CgaCtaId ;  /* 0x00000000000879c3 */ /* 0x000e620000008800 */
[----:B------:R-:W-:Y:S01]  /*0180*/  UMOV UR4, 0x400 ;  /* 0x0000040000047882 */ /* 0x000fe20000000000 */
[----:B------:R-:W-:Y:S01]  /*0190*/  UMOV UR5, 0x1 ;  /* 0x0000000100057882 */ /* 0x000fe20000000000 */
[----:B------:R-:W-:Y:S01]  /*01a0*/  UMOV UR6, 0x80 ;  /* 0x0000008000067882 */ /* 0x000fe20000000000 */
[----:B------:R-:W-:Y:S01]  /*01b0*/  ELECT P0, URZ, PT ;  /* 0x00000000003f782f */ /* 0x000fe20003800000 */
[----:B------:R-:W-:-:S04]  /*01c0*/  UIADD3 UR6, -UR6, 0x100000, URZ ;  /* 0x0010000006067890 */ /* 0x000fc8000fffe13f */
[----:B------:R-:W-:Y:S02]  /*01d0*/  USHF.L.U32 UR7, UR6, 0xb, URZ ;  /* 0x0000000b06077899 */ /* 0x000fe4000800063f */
[----:B------:R-:W-:Y:S02]  /*01e0*/  USHF.L.U32 UR6, UR6, 0x1, URZ ;  /* 0x0000000106067899 */ /* 0x000fe4000800063f */
[----:B-1----:R-:W-:Y:S02]  /*01f0*/  ULEA UR8, UR8, UR4, 0x18 ;  /* 0x0000000408087291 */ /* 0x002fe4000f8ec03f */
[----:B------:R-:W-:-:S04]  /*0200*/  UIADD3 UR4, -UR5, 0x100000, URZ ;  /* 0x0010000005047890 */ /* 0x000fc8000fffe13f */
[----:B------:R-:W-:Y:S02]  /*0210*/  USHF.L.U32 UR5, UR4, 0xb, URZ ;  /* 0x0000000b04057899 */ /* 0x000fe4000800063f */
[----:B------:R-:W-:Y:S01]  /*0220*/  USHF.L.U32 UR4, UR4, 0x1, URZ ;  /* 0x0000000104047899 */ /* 0x000fe2000800063f */
[----:B------:R-:W1:Y:S11]  /*0230*/  FENCE.VIEW.ASYNC.S ;  /* 0x00000000000073c6 */ /* 0x000e760000000000 */
[----:B-1----:R1:W2:Y:S01]  /*0240*/  SYNCS.EXCH.64 URZ, [UR8+0xc840], UR4 ;  /* 0x00c84004083f75b2 */ /* 0x0022a20008000100 */
[----:B------:R1:W3:Y:S01]  /*0250*/  SYNCS.EXCH.64 URZ, [UR8+0xc848], UR6 ;  /* 0x00c84806083f75b2 */ /* 0x0002e20008000100 */
[----:B------:R-:W-:Y:S01]  /*0260*/  NOP ;  /* 0x0000000000007918 */ /* 0x000fe20000000000 */
.L_x_2:
[----:B------:R-:W4:Y:S01]  /*0270*/  SHFL.IDX PT, R0, R10, RZ, 0x1f ;  /* 0x00001fff0a007589 */ /* 0x000f2200000e0000 */
[----:B------:R-:W-:Y:S01]  /*0280*/  NOP ;  /* 0x0000000000007918 */ /* 0x000fe20000000000 */
[----:B----4-:R-:W-:-:S13]  /*0290*/  ISETP.NE.AND P0, PT, R0, RZ, PT ;  /* 0x000000ff0000720c */ /* 0x010fda0003f05270 */
[----:B------:R-:W-:Y:S05]  /*02a0*/  @P0 BRA `(.L_x_3) ;  /* 0x0000000000580947 */ /* 0x000fea0003800000 */
[----:B-1----:R-:W1:Y:S01]  /*02b0*/  S2UR UR5, SR_CgaCtaId ;  /* 0x00000000000579c3 */ /* 0x002e620000008800 */
[----:B------:R-:W-:Y:S01]  /*02c0*/  UMOV UR4, 0x400 ;  /* 0x0000040000047882 */ /* 0x000fe20000000000 */
[----:B------:R-:W-:Y:S01]  /*02d0*/  UMOV UR6, 0x1 ;  /* 0x0000000100067882 */ /* 0x000fe20000000000 */
[----:B------:R-:W-:Y:S01]  /*02e0*/  UMOV UR7, 0x80 ;  /* 0x0000008000077882 */ /* 0x000fe20000000000 */
[----:B------:R-:W-:Y:S01]  /*02f0*/  ELECT P0, URZ, PT ;  /* 0x00000000003f782f */ /* 0x000fe20003800000 */
[----:B-1----:R-:W-:Y:S02]  /*0300*/  ULEA UR8, UR5, UR4, 0x18 ;  /* 0x0000000405087291 */ /* 0x002fe4000f8ec03f */
[----:B------:R-:W-:-:S04]  /*0310*/  UIADD3 UR4, -UR6, 0x100000, URZ ;  /* 0x0010000006047890 */ /* 0x000fc8000fffe13f */
[----:B------:R-:W-:Y:S02]  /*0320*/  USHF.L.U32 UR5, UR4, 0xb, URZ ;  /* 0x0000000b04057899 */ /* 0x000fe4000800063f */
[----:B------:R-:W-:Y:S02]  /*0330*/  USHF.L.U32 UR4, UR4, 0x1, URZ ;  /* 0x0000000104047899 */ /* 0x000fe4000800063f */
[----:B------:R-:W-:-:S04]  /*0340*/  UIADD3 UR6, -UR7, 0x100000, URZ ;  /* 0x0010000007067890 */ /* 0x000fc8000fffe13f */
[----:B------:R-:W-:Y:S02]  /*0350*/  USHF.L.U32 UR7, UR6, 0xb, URZ ;  /* 0x0000000b06077899 */ /* 0x000fe4000800063f */
[----:B------:R-:W-:Y:S01]  /*0360*/  USHF.L.U32 UR6, UR6, 0x1, URZ ;  /* 0x0000000106067899 */ /* 0x000fe2000800063f */
[----:B------:R-:W1:Y:S03]  /*0370*/  FENCE.VIEW.ASYNC.S ;  /* 0x00000000000073c6 */ /* 0x000e660000000000 */
[----:B-1----:R4:W1:Y:S08]  /*0380*/  SYNCS.EXCH.64 URZ, [UR8+0xc800], UR4 ;  /* 0x00c80004083f75b2 */ /* 0x0028700008000100 */
[----:B------:R4:W1:Y:S01]  /*0390*/  SYNCS.EXCH.64 URZ, [UR8+0xc820], UR6 ;  /* 0x00c82006083f75b2 */ /* 0x0008620008000100 */
[----:B------:R4:W1:Y:S01]  /*03a0*/  SYNCS.EXCH.64 URZ, [UR8+0xc808], UR4 ;  /* 0x00c80804083f75b2 */ /* 0x0008620008000100 */
[----:B------:R4:W1:Y:S01]  /*03b0*/  SYNCS.EXCH.64 URZ, [UR8+0xc828], UR6 ;  /* 0x00c82806083f75b2 */ /* 0x0008620008000100 */
[----:B------:R4:W1:Y:S01]  /*03c0*/  SYNCS.EXCH.64 URZ, [UR8+0xc810], UR4 ;  /* 0x00c81004083f75b2 */ /* 0x0008620008000100 */
[----:B------:R4:W1:Y:S01]  /*03d0*/  SYNCS.EXCH.64 URZ, [UR8+0xc830], UR6 ;  /* 0x00c83006083f75b2 */ /* 0x0008620008000100 */
[----:B------:R4:W1:Y:S01]  /*03e0*/  SYNCS.EXCH.64 URZ, [UR8+0xc818], UR4 ;  /* 0x00c81804083f75b2 */ /* 0x0008620008000100 */
[----:B------:R4:W1:Y:S02]  /*03f0*/  SYNCS.EXCH.64 URZ, [UR8+0xc838], UR6 ;  /* 0x00c83806083f75b2 */ /* 0x0008640008000100 */
[----:B----4-:R-:W-:Y:S01]  /*0400*/  NOP ;  /* 0x0000000000007918 */ /* 0x010fe20000000000 */
.L_x_3:
        /* <DEDUP_REMOVED lines=26> */
.L_x_4:
[----:B------:R-:W4:Y:S01]  /*05b0*/  S2UR UR43, SR_CTAID.X ;  /* 0x00000000002b79c3 */ /* 0x000f220000002500 */
[----:B------:R-:W5:Y:S01]  /*05c0*/  SHFL.IDX PT, R10, R10, RZ, 0x1f ;  /* 0x00001fff0a0a7589 */ /* 0x000f6200000e0000 */
[----:B-1----:R-:W-:Y:S01]  /*05d0*/  ULDC UR4, c[0x0][0x28c] ;  /* 0x0000a30000047ab9 */ /* 0x002fe20000000800 */
[----:B------:R-:W-:Y:S02]  /*05e0*/  ELECT P0, URZ, PT ;  /* 0x00000000003f782f */ /* 0x000fe40003800000 */
[----:B------:R-:W-:Y:S01]  /*05f0*/  SHF.R.S32.HI R3, RZ, 0x1f, R16 ;  /* 0x0000001fff037819 */ /* 0x000fe20000011410 */
[----:B------:R-:W-:Y:S01]  /*0600*/  UIADD3 UR4, UR4, 0x3f, URZ ;  /* 0x0000003f04047890 */ /* 0x000fe2000fffe03f */
[----:B------:R-:W-:Y:S01]  /*0610*/  NOP ;  /* 0x0000000000007918 */ /* 0x000fe20000000000 */
[----:B------:R-:W-:Y:S01]  /*0620*/  BSSY B0, `(.L_x_5) ;  /* 0x0000048000007945 */ /* 0x000fe20003800000 */
[----:B------:R-:W-:Y:S01]  /*0630*/  LEA.HI R3, R3, R16, RZ, 0x7 ;  /* 0x0000001003037211 */ /* 0x000fe200078f38ff */
[----:B------:R-:W-:Y:S01]  /*0640*/  USHF.R.S32.HI UR5, URZ, 0x1f, UR4 ;  /* 0x0000001f3f057899 */ /* 0x000fe20008011404 */
[----:B------:R-:W1:Y:S01]  /*0650*/  S2UR UR52, SR_CTAID.Y ;  /* 0x00000000003479c3 */ /* 0x000e620000002600 */
[----:B------:R-:W-:Y:S01]  /*0660*/  IMAD.MOV.U32 R9, RZ, RZ, RZ ;  /* 0x000000ffff097224 */ /* 0x000fe200078e00ff */
[----:B------:R-:W-:Y:S01]  /*0670*/  LOP3.LUT R3, R3, 0xffffff80, RZ, 0xc0, !PT ;  /* 0xffffff8003037812 */ /* 0x000fe200078ec0ff */
[----:B------:R-:W-:-:S04]  /*0680*/  ULEA.HI UR5, UR5, UR4, URZ, 0x6 ;  /* 0x0000000405057291 */ /* 0x000fc8000f8f303f */
[----:B------:R-:W-:Y:S01]  /*0690*/  USHF.R.S32.HI UR5, URZ, 0x6, UR5 ;  /* 0x000000063f057899 */ /* 0x000fe20008011405 */
[----:B------:R-:W1:Y:S01]  /*06a0*/  S2UR UR53, SR_CTAID.Z ;  /* 0x00000000003579c3 */ /* 0x000e620000002700 */
[----:B----4-:R-:W-:-:S07]  /*06b0*/  USHF.L.U32 UR43, UR43, 0x6, URZ ;  /* 0x000000062b2b7899 */ /* 0x010fce000800063f */
[----:B--23--:R-:W-:Y:S01]  /*06c0*/  BAR.SYNC.DEFER_BLOCKING 0x0 ;  /* 0x0000000000007b1d */ /* 0x00cfe20000010000 */
[----:B-----5:R-:W-:Y:S01]  /*06d0*/  ISETP.EQ.AND P1, PT, R10, RZ, P0 ;  /* 0x000000ff0a00720c */ /* 0x020fe20000722270 */
[----:B------:R-:W-:-:S04]  /*06e0*/  IMAD.U32 R0, RZ, RZ, UR43 ;  /* 0x0000002bff007e24 */ /* 0x000fc8000f8e00ff */
[----:B------:R-:W-:-:S05]  /*06f0*/  VIADD R0, R0, 0x7f ;  /* 0x0000007f00007836 */ /* 0x000fca0000000000 */
[----:B------:R-:W-:Y:S02]  /*0700*/  SHF.R.U32.HI R97, RZ, 0x6, R0 ;  /* 0x00000006ff617819 */ /* 0x000fe40000011600 */
[----:B------:R-:W-:Y:S02]  /*0710*/  IADD3 R0, R16, -R3, RZ ;  /* 0x8000000310007210 */ /* 0x000fe40007ffe0ff */
[----:B------:R-:W-:Y:S01]  /*0720*/  VIMNMX R2, R97, UR5, PT ;  /* 0x0000000561027c48 */ /* 0x000fe2000bfe0100 */
[----:B-1----:R-:W-:Y:S06]  /*0730*/  @!P1 BRA `(.L_x_6) ;  /* 0x0000000000d89947 */ /* 0x002fec0003800000 */
[----:B------:R-:W1:Y:S01]  /*0740*/  S2R R4, SR_CgaCtaId ;  /* 0x0000000000047919 */ /* 0x000e620000008800 */
[----:B------:R-:W-:Y:S01]  /*0750*/  MOV R3, 0x400 ;  /* 0x0000040000037802 */ /* 0x000fe20000000f00 */
[----:B------:R-:W-:Y:S01]  /*0760*/  IMAD.MOV.U32 R5, RZ, RZ, 0x1 ;  /* 0x00000001ff057424 */ /* 0x000fe200078e00ff */
[----:B------:R-:W-:Y:S02]  /*0770*/  ISETP.NE.AND P3, PT, R0, RZ, PT ;  /* 0x000000ff0000720c */ /* 0x000fe40003f65270 */
[----:B-1----:R-:W-:Y:S02]  /*0780*/  LEA R4, R4, R3, 0x18 ;  /* 0x0000000304047211 */ /* 0x002fe400078ec0ff */
[----:B------:R-:W-:-:S09]  /*0790*/  SHF.L.U32 R3, R5, 0x1f, RZ ;  /* 0x0000001f05037819 */ /* 0x000fd200000006ff */
.L_x_7:
[----:B-1----:R1:W2:Y:S02]  /*07a0*/  SYNCS.PHASECHK.TRANS64.TRYWAIT P2, [R4+URZ+0xc848], R3 ;  /* 0x00c84803040075a7 */ /* 0x0022a4000804017f */
[----:B--2---:R-:W-:Y:S05]  /*07b0*/  @!P2 NANOSLEEP.SYNCS 0x989680 ;  /* 0x009896800000a95d */ /* 0x004fea0003900000 */
[----:B------:R-:W2:Y:S02]  /*07c0*/  @!P2 SYNCS.PHASECHK.TRANS64 P2, [R4+URZ+0xc848], R3 ;  /* 0x00c848030400a5a7 */ /* 0x000ea4000804007f */
[----:B--2---:R-:W-:Y:S05]  /*07d0*/  @!P2 BRA `(.L_x_7) ;  /* 0xfffffffc00f0a947 */ /* 0x004fea000383ffff */
[----:B------:R-:W-:Y:S05]  /*07e0*/  @P3 BRA `(.L_x_8) ;  /* 0x0000000000143947 */ /* 0x000fea0003800000 */
[----:B------:R-:W-:Y:S01]  /*07f0*/  LOP3.LUT P2, RZ, R16, 0x1f, RZ, 0xc0, !PT ;  /* 0x0000001f10ff7812 */ /* 0x000fe2000784c0ff */
[----:B-1----:R-:W-:-:S04]  /*0800*/  IMAD.MOV.U32 R3, RZ, RZ, 0x2800 ;  /* 0x00002800ff037424 */ /* 0x002fc800078e00ff */
[----:B------:R2:W-:Y:S08]  /*0810*/  SYNCS.ARRIVE.TRANS64 RZ, [R4+URZ+0xc840], R3 ;  /* 0x00c8400304ff79a7 */ /* 0x0005f0000800003f */
[----:B------:R-:W-:Y:S05]  /*0820*/  @!P2 BRA `(.L_x_8) ;  /* 0x000000000004a947 */ /* 0x000fea0003800000 */
[----:B------:R-:W-:Y:S01]  /*0830*/  BPT.TRAP 0x1 ;  /* 0x000000040000795c */ /* 0x000fe20000300000 */
.L_x_8:
[----:B------:R-:W-:Y:S01]  /*0840*/  R2UR UR40, R4 ;  /* 0x00000000042872ca */ /* 0x000fe200000e0000 */
[----:B------:R-:W-:Y:S01]  /*0850*/  ULDC.64 UR4, c[0x0][0x198] ;  /* 0x0000660000047ab9 */ /* 0x000fe20000000a00 */
[----:B------:R-:W-:Y:S01]  /*0860*/  UMOV UR6, 0x0 ;  /* 0x0000000000067882 */ /* 0x000fe20000000000 */
[----:B------:R-:W-:Y:S01]  /*0870*/  UIADD3 UR4, UP0, UR4, 0xf0, URZ ;  /* 0x000000f004047890 */ /* 0x000fe2000ff1e03f */
[----:B------:R-:W-:Y:S01]  /*0880*/  UMOV UR7, 0x10000000 ;  /* 0x1000000000077882 */ /* 0x000fe20000000000 */
[----:B------:R-:W-:Y:S02]  /*0890*/  UMOV UR42, URZ ;  /* 0x0000003f002a7c82 */ /* 0x000fe40008000000 */
[----:B------:R-:W-:Y:S01]  /*08a0*/  UIADD3.X UR5, URZ, UR5, URZ, UP0, !UPT ;  /* 0x000000053f057290 */ /* 0x000fe200087fe43f */
[----:B------:R-:W-:Y:S01]  /*08b0*/  UMOV UR44, UR52 ;  /* 0x00000034002c7c82 */ /* 0x000fe20008000000 */
[----:B------:R-:W-:Y:S01]  /*08c0*/  UMOV UR45, UR53 ;  /* 0x00000035002d7c82 */ /* 0x000fe20008000000 */
[----:B------:R-:W-:Y:S01]  /*08d0*/  UMOV UR26, 0x10 ;  /* 0x00000010001a7882 */ /* 0x000fe20000000000 */
[----:B------:R-:W-:-:S02]  /*08e0*/  UMOV UR27, UR43 ;  /* 0x0000002b001b7c82 */ /* 0x000fc40008000000 */
[----:B------:R-:W-:Y:S02]  /*08f0*/  UIADD3 UR41, UR40, 0xc840, URZ ;  /* 0x0000c84028297890 */ /* 0x000fe4000fffe03f */
[----:B------:R-:W-:Y:S02]  /*0900*/  UIADD3 UR24, UR40, 0x800, URZ ;  /* 0x0000080028187890 */ /* 0x000fe4000fffe03f */
[----:B------:R-:W-:Y:S02]  /*0910*/  UIADD3 UR16, UR40, 0x1000, URZ ;  /* 0x0000100028107890 */ /* 0x000fe4000fffe03f */
[----:B------:R-:W-:Y:S02]  /*0920*/  UIADD3 UR8, UR40, 0x1800, URZ ;  /* 0x0000180028087890 */ /* 0x000fe4000fffe03f */
[----:B------:R-:W-:Y:S02]  /*0930*/  UIADD3 UR48, UR40, 0x2000, URZ ;  /* 0x0000200028307890 */ /* 0x000fe4000fffe03f */
[----:B------:R3:W-:Y:S01]  /*0940*/  UTMALDG.4D [UR40], [UR4], desc[UR6] ;  /* 0x00000628040075b4 */ /* 0x0007e20008019000 */
[----:B------:R-:W-:Y:S01]  /*0950*/  UMOV UR28, UR52 ;  /* 0x00000034001c7c82 */ /* 0x000fe20008000000 */
[----:B------:R-:W-:Y:S01]  /*0960*/  UMOV UR29, UR53 ;  /* 0x00000035001d7c82 */ /* 0x000fe20008000000 */
[----:B------:R-:W-:Y:S01]  /*0970*/  UMOV UR25, UR41 ;  /* 0x0000002900197c82 */ /* 0x000fe20008000000 */
[----:B------:R-:W-:Y:S01]  /*0980*/  UMOV UR18, 0x20 ;  /* 0x0000002000127882 */ /* 0x000fe20000000000 */
[----:B------:R-:W-:Y:S01]  /*0990*/  UMOV UR19, UR43 ;  /* 0x0000002b00137c82 */ /* 0x000fe20008000000 */
[----:B------:R-:W-:Y:S01]  /*09a0*/  UMOV UR20, UR52 ;  /* 0x0000003400147c82 */ /* 0x000fe20008000000 */
[----:B------:R-:W-:Y:S01]  /*09b0*/  UMOV UR21, UR53 ;  /* 0x0000003500157c82 */ /* 0x000fe20008000000 */
[----:B------:R-:W-:Y:S01]  /*09c0*/  UMOV UR17, UR41 ;  /* 0x0000002900117c82 */ /* 0x000fe20008000000 */
[----:B------:R-:W-:Y:S01]  /*09d0*/  UMOV UR10, 0x30 ;  /* 0x00000030000a7882 */ /* 0x000fe20000000000 */
[----:B------:R-:W-:Y:S01]  /*09e0*/  UMOV UR11, UR43 ;  /* 0x0000002b000b7c82 */ /* 0x000fe20008000000 */
[----:B------:R-:W-:Y:S01]  /*09f0*/  UMOV UR12, UR52 ;  /* 0x00000034000c7c82 */ /* 0x000fe20008000000 */
[----:B------:R3:W-:Y:S01]  /*0a00*/  UTMALDG.4D [UR24], [UR4], desc[UR6] ;  /* 0x00000618040075b4 */ /* 0x0007e20008019000 */
[----:B------:R-:W-:Y:S01]  /*0a10*/  UMOV UR13, UR53 ;  /* 0x00000035000d7c82 */ /* 0x000fe20008000000 */
[----:B------:R-:W-:Y:S01]  /*0a20*/  UMOV UR9, UR41 ;  /* 0x0000002900097c82 */ /* 0x000fe20008000000 */
[----:B------:R-:W-:Y:S01]  /*0a30*/  UMOV UR50, 0x40 ;  /* 0x0000004000327882 */ /* 0x000fe20000000000 */
[----:B------:R-:W-:Y:S01]  /*0a40*/  UMOV UR51, UR43 ;  /* 0x0000002b00337c82 */ /* 0x000fe20008000000 */
[----:B------:R-:W-:Y:S01]  /*0a50*/  UMOV UR49, UR41 ;  /* 0x0000002900317c82 */ /* 0x000fe20008000000 */
[----:B------:R3:W-:Y:S01]  /*0a60*/  UTMALDG.4D [UR16], [UR4], desc[UR6] ;  /* 0x00000610040075b4 */ /* 0x0007e20008019000 */
[----:B------:R3:W-:Y:S01]  /*0a70*/  UTMALDG.4D [UR8], [UR4], desc[UR6] ;  /* 0x00000608040075b4 */ /* 0x0007e20008019000 */
[----:B------:R3:W-:Y:S02]  /*0a80*/  UTMALDG.4D [UR48], [UR4], desc[UR6] ;  /* 0x00000630040075b4 */ /* 0x0007e40008019000 */
[----:B---3--:R-:W-:Y:S01]  /*0a90*/  NOP ;  /* 0x0000000000007918 */ /* 0x008fe20000000000 */
.L_x_6:
[----:B------:R-:W-:Y:S05]  /*0aa0*/  BSYNC B0 ;  /* 0x0000000000007941 */ /* 0x000fea0003800000 */
.L_x_5:
[----:B------:R-:W-:Y:S01]  /*0ab0*/  BSSY B0, `(.L_x_9) ;  /* 0x0000109000007945 */ /* 0x000fe20003800000 */
[----:B------:R-:W-:Y:S01]  /*0ac0*/  IMAD.SHL.U32 R8, R2, 0x2, RZ ;  /* 0x0000000202087824 */ /* 0x000fe200078e00ff */
[----:B------:R-:W-:Y:S01]  /*0ad0*/  MOV R7, 0x1 ;  /* 0x0000000100077802 */ /* 0x000fe20000000f00 */
[----:B------:R-:W-:Y:S02]  /*0ae0*/  IMAD.MOV.U32 R6, RZ, RZ, 0x1 ;  /* 0x00000001ff067424 */ /* 0x000fe400078e00ff */
[----:B------:R-:W-:Y:S01]  /*0af0*/  IMAD.MOV.U32 R5, RZ, RZ, RZ ;  /* 0x000000ffff057224 */ /* 0x000fe200078e00ff */
[----:B------:R-:W-:Y:S06]  /*0b00*/  @!P1 BRA `(.L_x_10) ;  /* 0x00000010000c9947 */ /* 0x000fec0003800000 */
[----:B------:R-:W-:Y:S01]  /*0b10*/  ISETP.GE.AND P1, PT, R2, 0x1, PT ;  /* 0x000000010200780c */ /* 0x000fe20003f26270 */
[----:B------:R-:W-:Y:S01]  /*0b20*/  IMAD.MOV.U32 R9, RZ, RZ, RZ ;  /* 0x000000ffff097224 */ /* 0x000fe200078e00ff */
[----:B------:R-:W-:Y:S02]  /*0b30*/  LOP3.LUT R11, R16, 0x1f, RZ, 0xc0, !PT ;  /* 0x0000001f100b7812 */ /* 0x000fe400078ec0ff */
[----:B------:R-:W-:-:S09]  /*0b40*/  MOV R5, RZ ;  /* 0x000000ff00057202 */ /* 0x000fd20000000f00 */
[----:B------:R-:W-:Y:S05]  /*0b50*/  @!P1 BRA `(.L_x_11) ;  /* 0x0000000400d89947 */ /* 0x000fea0003800000 */
[----:B-12---:R-:W1:Y:S01]  /*0b60*/  S2R R4, SR_CgaCtaId ;  /* 0x0000000000047919 */ /* 0x006e620000008800 */
[----:B------:R-:W-:Y:S01]  /*0b70*/  MOV R3, 0x400 ;  /* 0x0000040000037802 */ /* 0x000fe20000000f00 */
[----:B------:R-:W-:Y:S01]  /*0b80*/  IMAD.MOV.U32 R6, RZ, RZ, 0x1 ;  /* 0x00000001ff067424 */ /* 0x000fe200078e00ff */
[----:B------:R-:W-:Y:S01]  /*0b90*/  ISETP.NE.AND P2, PT, R0, RZ, PT ;  /* 0x000000ff0000720c */ /* 0x000fe20003f45270 */
[----:B------:R-:W-:Y:S01]  /*0ba0*/  IMAD.MOV.U32 R5, RZ, RZ, 0x1 ;  /* 0x00000001ff057424 */ /* 0x000fe200078e00ff */
[----:B-1----:R-:W-:Y:S02]  /*0bb0*/  LEA R3, R4, R3, 0x18 ;  /* 0x0000000304037211 */ /* 0x002fe400078ec0ff */
[----:B------:R-:W-:-:S09]  /*0bc0*/  SHF.L.U32 R4, R6, 0x1f, RZ ;  /* 0x0000001f06047819 */ /* 0x000fd200000006ff */
.L_x_12:
[----:B-1----:R1:W2:Y:S02]  /*0bd0*/  SYNCS.PHASECHK.TRANS64.TRYWAIT P1, [R3+URZ+0xc820], R4 ;  /* 0x00c82004030075a7 */ /* 0x0022a4000802017f */
[----:B--2---:R-:W-:Y:S05]  /*0be0*/  @!P1 NANOSLEEP.SYNCS 0x989680 ;  /* 0x009896800000995d */ /* 0x004fea0003900000 */
[----:B------:R-:W2:Y:S02]  /*0bf0*/  @!P1 SYNCS.PHASECHK.TRANS64 P1, [R3+URZ+0xc820], R4 ;  /* 0x00c82004030095a7 */ /* 0x000ea4000802007f */
[----:B--2---:R-:W-:Y:S05]  /*0c00*/  @!P1 BRA `(.L_x_12) ;  /* 0xfffffffc00f09947 */ /* 0x004fea000383ffff */
[----:B------:R-:W-:Y:S05]  /*0c10*/  @P2 BRA `(.L_x_13) ;  /* 0x0000000000142947 */ /* 0x000fea0003800000 */
[----:B------:R-:W-:Y:S01]  /*0c20*/  ISETP.NE.AND P1, PT, R11, RZ, PT ;  /* 0x000000ff0b00720c */ /* 0x000fe20003f25270 */
[----:B-1----:R-:W-:-:S04]  /*0c30*/  IMAD.MOV.U32 R4, RZ, RZ, 0x2800 ;  /* 0x00002800ff047424 */ /* 0x002fc800078e00ff */
[----:B------:R2:W-:Y:S08]  /*0c40*/  SYNCS.ARRIVE.TRANS64 RZ, [R3+URZ+0xc800], R4 ;  /* 0x00c8000403ff79a7 */ /* 0x0005f0000800003f */
[----:B------:R-:W-:Y:S05]  /*0c50*/  @!P1 BRA `(.L_x_13) ;  /* 0x0000000000049947 */ /* 0x000fea0003800000 */
[----:B------:R-:W-:Y:S01]  /*0c60*/  BPT.TRAP 0x1 ;  /* 0x000000040000795c */ /* 0x000fe20000300000 */
.L_x_13:
[----:B------:R-:W-:Y:S01]  /*0c70*/  R2UR UR8, R3 ;  /* 0x00000000030872ca */ /* 0x000fe200000e0000 */
[----:B------:R-:W-:Y:S01]  /*0c80*/  ULDC.64 UR4, c[0x0][0x198] ;  /* 0x0000660000047ab9 */ /* 0x000fe20000000a00 */
[----:B-12---:R-:W1:Y:S01]  /*0c90*/  S2R R4, SR_CgaCtaId ;  /* 0x0000000000047919 */ /* 0x006e620000008800 */
[----:B------:R-:W-:Y:S01]  /*0ca0*/  UIADD3 UR4, UP0, UR4, 0x1f0, URZ ;  /* 0x000001f004047890 */ /* 0x000fe2000ff1e03f */
[----:B------:R-:W-:Y:S01]  /*0cb0*/  MOV R3, 0x400 ;  /* 0x0000040000037802 */ /* 0x000fe20000000f00 */
[----:B------:R-:W-:Y:S01]  /*0cc0*/  UMOV UR35, URZ ;  /* 0x0000003f00237c82 */ /* 0x000fe20008000000 */
[----:B------:R-:W-:Y:S01]  /*0cd0*/  UMOV UR6, 0x0 ;  /* 0x0000000000067882 */ /* 0x000fe20000000000 */
[----:B------:R-:W-:Y:S01]  /*0ce0*/  UIADD3.X UR5, URZ, UR5, URZ, UP0, !UPT ;  /* 0x000000053f057290 */ /* 0x000fe200087fe43f */
[----:B------:R-:W-:Y:S01]  /*0cf0*/  MOV R6, 0x1 ;  /* 0x0000000100067802 */ /* 0x000fe20000000f00 */
[----:B------:R-:W-:Y:S01]  /*0d00*/  UMOV UR7, 0x10000000 ;  /* 0x1000000000077882 */ /* 0x000fe20000000000 */
[----:B------:R-:W-:Y:S01]  /*0d10*/  UMOV UR34, URZ ;  /* 0x0000003f00227c82 */ /* 0x000fe20008000000 */
[----:B------:R-:W-:Y:S01]  /*0d20*/  UMOV UR36, UR52 ;  /* 0x0000003400247c82 */ /* 0x000fe20008000000 */
[----:B------:R-:W-:Y:S01]  /*0d30*/  UMOV UR37, UR53 ;  /* 0x0000003500257c82 */ /* 0x000fe20008000000 */
[----:B------:R-:W-:Y:S01]  /*0d40*/  UIADD3 UR32, UR8, 0x2800, URZ ;  /* 0x0000280008207890 */ /* 0x000fe2000fffe03f */
[----:B------:R-:W-:Y:S01]  /*0d50*/  ISETP.NE.AND P2, PT, R0, RZ, PT ;  /* 0x000000ff0000720c */ /* 0x000fe20003f45270 */
[----:B------:R-:W-:Y:S01]  /*0d60*/  UIADD3 UR33, UR8, 0xc800, URZ ;  /* 0x0000c80008217890 */ /* 0x000fe2000fffe03f */
[----:B------:R-:W-:Y:S01]  /*0d70*/  IMAD.MOV.U32 R9, RZ, RZ, 0x1 ;  /* 0x00000001ff097424 */ /* 0x000fe200078e00ff */
[----:B------:R-:W-:Y:S01]  /*0d80*/  UIADD3 UR24, UR8, 0x3000, URZ ;  /* 0x0000300008187890 */ /* 0x000fe2000fffe03f */
[----:B------:R-:W-:Y:S01]  /*0d90*/  SHF.L.U32 R6, R6, 0x1f, RZ ;  /* 0x0000001f06067819 */ /* 0x000fe200000006ff */
[----:B------:R-:W-:-:S02]  /*0da0*/  UIADD3 UR48, UR8, 0x3800, URZ ;  /* 0x0000380008307890 */ /* 0x000fc4000fffe03f */
[----:B------:R-:W-:Y:S02]  /*0db0*/  UIADD3 UR16, UR8, 0x4000, URZ ;  /* 0x0000400008107890 */ /* 0x000fe4000fffe03f */
[----:B------:R-:W-:Y:S01]  /*0dc0*/  UIADD3 UR8, UR8, 0x4800, URZ ;  /* 0x0000480008087890 */ /* 0x000fe2000fffe03f */
[----:B------:R2:W-:Y:S01]  /*0dd0*/  UTMALDG.4D [UR32], [UR4], desc[UR6] ;  /* 0x00000620040075b4 */ /* 0x0005e20008019000 */
        /* <DEDUP_REMOVED lines=17> */
[----:B------:R-:W-:Y:S01]  /*0ef0*/  UMOV UR11, UR35 ;  /* 0x00000023000b7c82 */ /* 0x000fe20008000000 */
[----:B------:R-:W-:Y:S01]  /*0f00*/  UMOV UR9, UR33 ;  /* 0x0000002100097c82 */ /* 0x000fe20008000000 */
[----:B------:R2:W-:Y:S01]  /*0f10*/  UTMALDG.4D [UR48], [UR4], desc[UR6] ;  /* 0x00000630040075b4 */ /* 0x0005e20008019000 */
[----:B-1----:R-:W-:-:S05]  /*0f20*/  LEA R4, R4, R3, 0x18 ;  /* 0x0000000304047211 */ /* 0x002fca00078ec0ff */
[----:B------:R-:W-:Y:S01]  /*0f30*/  IMAD R3, R5, 0x8, R4 ;  /* 0x0000000805037824 */ /* 0x000fe200078e0204 */
[----:B------:R2:W-:Y:S01]  /*0f40*/  UTMALDG.4D [UR16], [UR4], desc[UR6] ;  /* 0x00000610040075b4 */ /* 0x0005e20008019000 */
[----:B------:R2:W-:Y:S02]  /*0f50*/  UTMALDG.4D [UR8], [UR4], desc[UR6] ;  /* 0x00000608040075b4 */ /* 0x0005e40008019000 */
[----:B--2---:R-:W-:-:S03]  /*0f60*/  NOP ;  /* 0x0000000000007918 */ /* 0x004fc60000000000 */
.L_x_14:
        /* <DEDUP_REMOVED lines=10> */
.L_x_15:
[----:B------:R-:W-:Y:S01]  /*1010*/  IMAD R4, R5, 0x2800, R4 ;  /* 0x0000280005047824 */ /* 0x000fe200078e0204 */
[----:B------:R-:W-:Y:S01]  /*1020*/  R2UR UR33, R3 ;  /* 0x00000000032172ca */ /* 0x000fe200000e0000 */
[----:B------:R-:W-:Y:S01]  /*1030*/  ULDC.64 UR4, c[0x0][0x198] ;  /* 0x0000660000047ab9 */ /* 0x000fe20000000a00 */
[----:B------:R-:W-:Y:S01]  /*1040*/  UMOV UR35, URZ ;  /* 0x0000003f00237c82 */ /* 0x000fe20008000000 */
[----:B------:R-:W-:Y:S01]  /*1050*/  UIADD3 UR4, UP0, UR4, 0x2f0, URZ ;  /* 0x000002f004047890 */ /* 0x000fe2000ff1e03f */
[----:B------:R-:W-:Y:S01]  /*1060*/  R2UR UR8, R4 ;  /* 0x00000000040872ca */ /* 0x000fe200000e0000 */
[----:B------:R-:W-:Y:S01]  /*1070*/  UMOV UR6, 0x0 ;  /* 0x0000000000067882 */ /* 0x000fe20000000000 */
[----:B------:R-:W-:Y:S01]  /*1080*/  UMOV UR7, 0x10000000 ;  /* 0x1000000000077882 */ /* 0x000fe20000000000 */
[----:B------:R-:W-:Y:S01]  /*1090*/  UIADD3.X UR5, URZ, UR5, URZ, UP0, !UPT ;  /* 0x000000053f057290 */ /* 0x000fe200087fe43f */
[----:B------:R-:W-:Y:S01]  /*10a0*/  IADD3 R5, R5, 0x1, RZ ;  /* 0x0000000105057810 */ /* 0x000fe20007ffe0ff */
[----:B------:R-:W-:Y:S01]  /*10b0*/  UMOV UR34, URZ ;  /* 0x0000003f00227c82 */ /* 0x000fe20008000000 */
[----:B------:R-:W-:Y:S01]  /*10c0*/  UMOV UR36, UR52 ;  /* 0x0000003400247c82 */ /* 0x000fe20008000000 */
[----:B------:R-:W-:Y:S01]  /*10d0*/  UMOV UR37, UR53 ;  /* 0x0000003500257c82 */ /* 0x000fe20008000000 */
[----:B------:R-:W-:Y:S01]  /*10e0*/  UMOV UR26, 0x10 ;  /* 0x00000010001a7882 */ /* 0x000fe20000000000 */
[----:B------:R-:W-:Y:S01]  /*10f0*/  UIADD3 UR33, UR33, 0xc800, URZ ;  /* 0x0000c80021217890 */ /* 0x000fe2000fffe03f */
[----:B------:R-:W-:Y:S01]  /*1100*/  UMOV UR28, UR52 ;  /* 0x00000034001c7c82 */ /* 0x000fe20008000000 */
[----:B------:R-:W-:-:S02]  /*1110*/  UMOV UR29, UR53 ;  /* 0x00000035001d7c82 */ /* 0x000fc40008000000 */
[----:B------:R-:W-:Y:S02]  /*1120*/  UIADD3 UR32, UR8, 0x2800, URZ ;  /* 0x0000280008207890 */ /* 0x000fe4000fffe03f */
[----:B------:R-:W-:Y:S02]  /*1130*/  UIADD3 UR24, UR8, 0x3000, URZ ;  /* 0x0000300008187890 */ /* 0x000fe4000fffe03f */
[----:B------:R-:W-:Y:S02]  /*1140*/  UIADD3 UR48, UR8, 0x3800, URZ ;  /* 0x0000380008307890 */ /* 0x000fe4000fffe03f */
[----:B------:R-:W-:Y:S02]  /*1150*/  UIADD3 UR16, UR8, 0x4000, URZ ;  /* 0x0000400008107890 */ /* 0x000fe4000fffe03f */
[----:B------:R-:W-:Y:S01]  /*1160*/  UIADD3 UR8, UR8, 0x4800, URZ ;  /* 0x0000480008087890 */ /* 0x000fe2000fffe03f */
[----:B------:R3:W-:Y:S01]  /*1170*/  UTMALDG.4D [UR32], [UR4], desc[UR6] ;  /* 0x00000620040075b4 */ /* 0x0007e20008019000 */
        /* <DEDUP_REMOVED lines=17> */
[----:B------:R3:W-:Y:S01]  /*1290*/  UTMALDG.4D [UR16], [UR4], desc[UR6] ;  /* 0x00000610040075b4 */ /* 0x0007e20008019000 */
[----:B------:R3:W-:Y:S02]  /*12a0*/  UTMALDG.4D [UR8], [UR4], desc[UR6] ;  /* 0x00000608040075b4 */ /* 0x0007e40008019000 */
[----:B---3--:R-:W-:Y:S01]  /*12b0*/  NOP ;  /* 0x0000000000007918 */ /* 0x008fe20000000000 */
.L_x_11:
[----:B------:R-:W-:Y:S01]  /*12c0*/  ISETP.GE.AND P1, PT, R2, 0x2, PT ;  /* 0x000000020200780c */ /* 0x000fe20003f26270 */
[----:B-12---:R-:W-:-:S12]  /*12d0*/  IMAD.MOV.U32 R6, RZ, RZ, 0x1 ;  /* 0x00000001ff067424 */ /* 0x006fd800078e00ff */
[----:B------:R-:W-:Y:S05]  /*12e0*/  @!P1 BRA `(.L_x_16) ;  /* 0x0000000800089947 */ /* 0x000fea0003800000 */
[----:B------:R-:W1:Y:S01]  /*12f0*/  S2R R4, SR_CgaCtaId ;  /* 0x0000000000047919 */ /* 0x000e620000008800 */
[----:B------:R-:W-:Y:S01]  /*1300*/  MOV R3, 0x400 ;  /* 0x0000040000037802 */ /* 0x000fe20000000f00 */
[----:B------:R-:W-:Y:S01]  /*1310*/  IMAD.MOV.U32 R6, RZ, RZ, 0x1 ;  /* 0x00000001ff067424 */ /* 0x000fe200078e00ff */
[----:B------:R-:W-:-:S04]  /*1320*/  ISETP.NE.AND P2, PT, R0, RZ, PT ;  /* 0x000000ff0000720c */ /* 0x000fc80003f45270 */
[----:B------:R-:W-:Y:S02]  /*1330*/  SHF.L.U32 R6, R6, 0x1f, RZ ;  /* 0x0000001f06067819 */ /* 0x000fe400000006ff */
[----:B-1----:R-:W-:-:S05]  /*1340*/  LEA R4, R4, R3, 0x18 ;  /* 0x0000000304047211 */ /* 0x002fca00078ec0ff */
[----:B------:R-:W-:-:S07]  /*1350*/  IMAD R3, R5, 0x8, R4 ;  /* 0x0000000805037824 */ /* 0x000fce00078e0204 */
.L_x_17:
[----:B-1----:R1:W2:Y:S02]  /*1360*/  SYNCS.PHASECHK.TRANS64.TRYWAIT P1, [R3+URZ+0xc820], R6 ;  /* 0x00c82006030075a7 */ /* 0x0022a4000802017f */
[----:B--2---:R-:W-:Y:S05]  /*1370*/  @!P1 NANOSLEEP.SYNCS 0x989680 ;  /* 0x009896800000995d */ /* 0x004fea0003900000 */
[----:B------:R-:W2:Y:S02]  /*1380*/  @!P1 SYNCS.PHASECHK.TRANS64 P1, [R3+URZ+0xc820], R6 ;  /* 0x00c82006030095a7 */ /* 0x000ea4000802007f */
[----:B--2---:R-:W-:Y:S05]  /*1390*/  @!P1 BRA `(.L_x_17) ;  /* 0xfffffffc00f09947 */ /* 0x004fea000383ffff */
[----:B------:R-:W-:Y:S05]  /*13a0*/  @P2 BRA `(.L_x_18) ;  /* 0x0000000000142947 */ /* 0x000fea0003800000 */
[----:B------:R-:W-:Y:S02]  /*13b0*/  ISETP.NE.AND P1, PT, R11, RZ, PT ;  /* 0x000000ff0b00720c */ /* 0x000fe40003f25270 */
[----:B-1----:R-:W-:-:S04]  /*13c0*/  MOV R6, 0x2800 ;  /* 0x0000280000067802 */ /* 0x002fc80000000f00 */
[----:B------:R2:W-:Y:S07]  /*13d0*/  SYNCS.ARRIVE.TRANS64 RZ, [R3+URZ+0xc800], R6 ;  /* 0x00c8000603ff79a7 */ /* 0x0005ee000800003f */
[----:B------:R-:W-:Y:S05]  /*13e0*/  @!P1 BRA `(.L_x_18) ;  /* 0x0000000000049947 */ /* 0x000fea0003800000 */
[----:B------:R-:W-:Y:S01]  /*13f0*/  BPT.TRAP 0x1 ;  /* 0x000000040000795c */ /* 0x000fe20000300000 */
.L_x_18:
[----:B------:R-:W-:Y:S01]  /*1400*/  IMAD R4, R5, 0x2800, R4 ;  /* 0x0000280005047824 */ /* 0x000fe200078e0204 */
[----:B------:R-:W-:Y:S01]  /*1410*/  R2UR UR33, R3 ;  /* 0x00000000032172ca */ /* 0x000fe200000e0000 */
[----:B------:R-:W-:Y:S01]  /*1420*/  ULDC.64 UR4, c[0x0][0x198] ;  /* 0x0000660000047ab9 */ /* 0x000fe20000000a00 */
[----:B------:R-:W-:Y:S01]  /*1430*/  R2UR UR35, R9 ;  /* 0x00000000092372ca */ /* 0x000fe200000e0000 */
[----:B------:R-:W-:Y:S01]  /*1440*/  UIADD3 UR4, UP0, UR4, 0x1f0, URZ ;  /* 0x000001f004047890 */ /* 0x000fe2000ff1e03f */
[----:B------:R-:W-:Y:S01]  /*1450*/  R2UR UR8, R4 ;  /* 0x00000000040872ca */ /* 0x000fe200000e0000 */
[----:B------:R-:W-:Y:S01]  /*1460*/  UMOV UR6, 0x0 ;  /* 0x0000000000067882 */ /* 0x000fe20000000000 */
[----:B------:R-:W3:Y:S01]  /*1470*/  S2R R4, SR_CgaCtaId ;  /* 0x0000000000047919 */ /* 0x000ee20000008800 */
[----:B------:R-:W-:Y:S01]  /*1480*/  UIADD3.X UR5, URZ, UR5, URZ, UP0, !UPT ;  /* 0x000000053f057290 */ /* 0x000fe200087fe43f */
[----:B------:R-:W-:Y:S01]  /*1490*/  VIADD R5, R5, 0x1 ;  /* 0x0000000105057836 */ /* 0x000fe20000000000 */
[----:B------:R-:W-:Y:S01]  /*14a0*/  UMOV UR7, 0x10000000 ;  /* 0x1000000000077882 */ /* 0x000fe20000000000 */
[----:B------:R-:W-:Y:S01]  /*14b0*/  UMOV UR34, URZ ;  /* 0x0000003f00227c82 */ /* 0x000fe20008000000 */
[----:B------:R-:W-:Y:S01]  /*14c0*/  UMOV UR36, UR52 ;  /* 0x0000003400247c82 */ /* 0x000fe20008000000 */
[----:B------:R-:W-:Y:S01]  /*14d0*/  UMOV UR37, UR53 ;  /* 0x0000003500257c82 */ /* 0x000fe20008000000 */
[----:B------:R-:W-:Y:S01]  /*14e0*/  UIADD3 UR33, UR33, 0xc800, URZ ;  /* 0x0000c80021217890 */ /* 0x000fe2000fffe03f */
[----:B-12---:R-:W-:Y:S01]  /*14f0*/  MOV R3, 0x400 ;  /* 0x0000040000037802 */ /* 0x006fe20000000f00 */
[----:B------:R-:W-:Y:S01]  /*1500*/  USHF.L.U32 UR35, UR35, 0x6, URZ ;  /* 0x0000000623237899 */ /* 0x000fe2000800063f */
[C---:B------:R-:W-:Y:S01]  /*1510*/  ISETP.NE.AND P2, PT, R5.reuse, 0x4, PT ;  /* 0x000000040500780c */ /* 0x040fe20003f45270 */
[----:B------:R-:W-:Y:S01]  /*1520*/  UIADD3 UR32, UR8, 0x2800, URZ ;  /* 0x0000280008207890 */ /* 0x000fe2000fffe03f */
[C---:B------:R-:W-:Y:S01]  /*1530*/  ISETP.NE.AND P1, PT, R5.reuse, 0x4, PT ;  /* 0x000000040500780c */ /* 0x040fe20003f25270 */
[----:B------:R-:W-:Y:S01]  /*1540*/  UIADD3 UR24, UR8, 0x3000, URZ ;  /* 0x0000300008187890 */ /* 0x000fe2000fffe03f */
[----:B------:R-:W-:Y:S01]  /*1550*/  SEL R5, R5, RZ, P2 ;  /* 0x000000ff05057207 */ /* 0x000fe20001000000 */
[----:B------:R-:W-:Y:S01]  /*1560*/  UIADD3 UR48, UR8, 0x3800, URZ ;  /* 0x0000380008307890 */ /* 0x000fe2000fffe03f */
[----:B------:R-:W-:Y:S01]  /*1570*/  SEL R6, RZ, 0x1, !P1 ;  /* 0x00000001ff067807 */ /* 0x000fe20004800000 */
[----:B------:R-:W-:Y:S01]  /*1580*/  UIADD3 UR16, UR8, 0x4000, URZ ;  /* 0x0000400008107890 */ /* 0x000fe2000fffe03f */
[----:B------:R-:W-:Y:S01]  /*1590*/  ISETP.NE.AND P3, PT, R0, RZ, PT ;  /* 0x000000ff0000720c */ /* 0x000fe20003f65270 */
        /* <DEDUP_REMOVED lines=22> */
[----:B---3--:R-:W-:-:S02]  /*1700*/  LEA R4, R4, R3, 0x18 ;  /* 0x0000000304047211 */ /* 0x008fc400078ec0ff */
[----:B------:R-:W-:-:S03]  /*1710*/  SHF.L.U32 R3, R6, 0x1f, RZ ;  /* 0x0000001f06037819 */ /* 0x000fc600000006ff */
[----:B------:R-:W-:Y:S01]  /*1720*/  IMAD R8, R5, 0x8, R4 ;  /* 0x0000000805087824 */ /* 0x000fe200078e0204 */
[----:B------:R1:W-:Y:S01]  /*1730*/  UTMALDG.4D [UR16], [UR4], desc[UR6] ;  /* 0x00000610040075b4 */ /* 0x0003e20008019000 */
[----:B------:R1:W-:Y:S02]  /*1740*/  UTMALDG.4D [UR8], [UR4], desc[UR6] ;  /* 0x00000608040075b4 */ /* 0x0003e40008019000 */
[----:B-1----:R-:W-:-:S03]  /*1750*/  NOP ;  /* 0x0000000000007918 */ /* 0x002fc60000000000 */
.L_x_19:
        /* <DEDUP_REMOVED lines=10> */
.L_x_20:
[----:B------:R-:W-:Y:S01]  /*1800*/  IMAD R4, R5, 0x2800, R4 ;  /* 0x0000280005047824 */ /* 0x000fe200078e0204 */
[----:B------:R-:W-:Y:S01]  /*1810*/  R2UR UR33, R8 ;  /* 0x00000000082172ca */ /* 0x000fe200000e0000 */
[----:B------:R-:W-:Y:S01]  /*1820*/  ULDC.64 UR4, c[0x0][0x198] ;  /* 0x0000660000047ab9 */ /* 0x000fe20000000a00 */
[----:B------:R-:W-:Y:S01]  /*1830*/  R2UR UR35, R9 ;  /* 0x00000000092372ca */ /* 0x000fe200000e0000 */
        /* <DEDUP_REMOVED lines=11> */
[----:B------:R-:W-:Y:S01]  /*18f0*/  ISETP.NE.AND P1, PT, R5, 0x4, PT ;  /* 0x000000040500780c */ /* 0x000fe20003f25270 */
[----:B------:R-:W-:Y:S01]  /*1900*/  USHF.L.U32 UR35, UR35, 0x6, URZ ;  /* 0x0000000623237899 */ /* 0x000fe2000800063f */
[----:B------:R-:W-:Y:S01]  /*1910*/  VIADD R9, R9, 0x1 ;  /* 0x0000000109097836 */ /* 0x000fe20000000000 */
[----:B------:R-:W-:Y:S01]  /*1920*/  UIADD3 UR32, UR8, 0x2800, URZ ;  /* 0x0000280008207890 */ /* 0x000fe2000fffe03f */
[----:B-12---:R-:W-:Y:S01]  /*1930*/  SEL R3, RZ, 0x1, P1 ;  /* 0x00000001ff037807 */ /* 0x006fe20000800000 */
[----:B------:R-:W-:Y:S01]  /*1940*/  UIADD3 UR24, UR8, 0x3000, URZ ;  /* 0x0000300008187890 */ /* 0x000fe2000fffe03f */
[----:B------:R-:W-:Y:S01]  /*1950*/  SEL R5, R5, RZ, P1 ;  /* 0x000000ff05057207 */ /* 0x000fe20000800000 */
[----:B------:R-:W-:Y:S01]  /*1960*/  UIADD3 UR48, UR8, 0x3800, URZ ;  /* 0x0000380008307890 */ /* 0x000fe2000fffe03f */
[----:B------:R-:W-:Y:S01]  /*1970*/  LOP3.LUT R6, R6, R3, RZ, 0x3c, !PT ;  /* 0x0000000306067212 */ /* 0x000fe200078e3cff */
[----:B------:R-:W-:-:S02]  /*1980*/  UIADD3 UR16, UR8, 0x4000, URZ ;  /* 0x0000400008107890 */ /* 0x000fc4000fffe03f */
[----:B------:R-:W-:Y:S01]  /*1990*/  UIADD3 UR8, UR8, 0x4800, URZ ;  /* 0x0000480008087890 */ /* 0x000fe2000fffe03f */
[----:B------:R1:W-:Y:S01]  /*19a0*/  UTMALDG.4D [UR32], [UR4], desc[UR6] ;  /* 0x00000620040075b4 */ /* 0x0003e20008019000 */
        /* <DEDUP_REMOVED lines=21> */
[----:B-1----:R-:W-:Y:S01]  /*1b00*/  NOP ;  /* 0x0000000000007918 */ /* 0x002fe20000000000 */
.L_x_16:
[----:B------:R-:W-:-:S05]  /*1b10*/  IMAD.SHL.U32 R8, R2, 0x2, RZ ;  /* 0x0000000202087824 */ /* 0x000fca00078e00ff */
[----:B------:R-:W-:-:S04]  /*1b20*/  LOP3.LUT R8, R8, 0xfffffffe, RZ, 0x3c, !PT ;  /* 0xfffffffe08087812 */ /* 0x000fc800078e3cff */
[----:B------:R-:W-:-:S07]  /*1b30*/  IADD3 R8, -R8, -0x6, RZ ;  /* 0xfffffffa08087810 */ /* 0x000fce0007ffe1ff */
.L_x_10:
[----:B------:R-:W-:Y:S05]  /*1b40*/  BSYNC B0 ;  /* 0x0000000000007941 */ /* 0x000fea0003800000 */
.L_x_9:
[----:B------:R-:W3:Y:S01]  /*1b50*/  S2R R11, SR_CgaCtaId ;  /* 0x00000000000b7919 */ /* 0x000ee20000008800 */
[----:B------:R-:W-:Y:S01]  /*1b60*/  MOV R2, 0x400 ;  /* 0x0000040000027802 */ /* 0x000fe20000000f00 */
[----:B-12---:R-:W-:Y:S01]  /*1b70*/  IMAD.MOV.U32 R4, RZ, RZ, RZ ;  /* 0x000000ffff047224 */ /* 0x006fe200078e00ff */
[----:B------:R-:W-:Y:S02]  /*1b80*/  SHF.L.U32 R3, RZ, 0x1f, RZ ;  /* 0x0000001fff037819 */ /* 0x000fe400000006ff */
[----:B---3--:R-:W-:-:S07]  /*1b90*/  LEA R2, R11, R2, 0x18 ;  /* 0x000000020b027211 */ /* 0x008fce00078ec0ff */
.L_x_21:
[----:B-1----:R1:W2:Y:S02]  /*1ba0*/  SYNCS.PHASECHK.TRANS64.TRYWAIT P1, [R2+URZ+0xc840], R3 ;  /* 0x00c84003020075a7 */ /* 0x0022a4000802017f */
[----:B--2---:R-:W-:Y:S05]  /*1bb0*/  @!P1 NANOSLEEP.SYNCS 0x989680 ;  /* 0x009896800000995d */ /* 0x004fea0003900000 */
[----:B------:R-:W2:Y:S02]  /*1bc0*/  @!P1 SYNCS.PHASECHK.TRANS64 P1, [R2+URZ+0xc840], R3 ;  /* 0x00c84003020095a7 */ /* 0x000ea4000802007f */
[----:B--2---:R-:W-:Y:S05]  /*1bd0*/  @!P1 BRA `(.L_x_21) ;  /* 0xfffffffc00f09947 */ /* 0x004fea000383ffff */
[----:B------:R-:W2:Y:S01]  /*1be0*/  LDC R11, c[0x0][0x28c] ;  /* 0x0000a300ff0b7b82 */ /* 0x000ea20000000800 */
[----:B-1----:R-:W-:Y:S02]  /*1bf0*/  SHF.R.S32.HI R3, RZ, 0x1f, R0 ;  /* 0x0000001fff037819 */ /* 0x002fe40000011400 */
[----:B------:R-:W-:Y:S02]  /*1c00*/  SHF.L.U32 R15, RZ, 0x1f, RZ ;  /* 0x0000001fff0f7819 */ /* 0x000fe400000006ff */
[----:B--2---:R-:W-:Y:S02]  /*1c10*/  IADD3 R12, R11, 0x3f, RZ ;  /* 0x0000003f0b0c7810 */ /* 0x004fe40007ffe0ff */
[----:B------:R-:W-:Y:S02]  /*1c20*/  LEA.HI R11, R3, R0, RZ, 0x5 ;  /* 0x00000000030b7211 */ /* 0x000fe400078f28ff */
[----:B------:R-:W-:Y:S02]  /*1c30*/  SHF.R.S32.HI R13, RZ, 0x1f, R12 ;  /* 0x0000001fff0d7819 */ /* 0x000fe4000001140c */
[----:B------:R-:W-:-:S02]  /*1c40*/  SHF.R.S32.HI R11, RZ, 0x5, R11 ;  /* 0x00000005ff0b7819 */ /* 0x000fc4000001140b */
[----:B------:R-:W-:Y:S02]  /*1c50*/  LEA.HI R13, R13, R12, RZ, 0x6 ;  /* 0x0000000c0d0d7211 */ /* 0x000fe400078f30ff */
[----:B------:R-:W-:Y:S02]  /*1c60*/  LEA R11, R11, UR43, 0x4 ;  /* 0x0000002b0b0b7c11 */ /* 0x000fe4000f8e20ff */
[----:B------:R-:W-:-:S07]  /*1c70*/  SHF.R.S32.HI R18, RZ, 0x6, R13 ;  /* 0x00000006ff127819 */ /* 0x000fce000001140d */
.L_x_22:
[----:B-1----:R1:W2:Y:S02]  /*1c80*/  SYNCS.PHASECHK.TRANS64.TRYWAIT P1, [R2+URZ+0xc800], R15 ;  /* 0x00c8000f020075a7 */ /* 0x0022a4000802017f */
[----:B--2---:R-:W-:Y:S05]  /*1c90*/  @!P1 NANOSLEEP.SYNCS 0x989680 ;  /* 0x009896800000995d */ /* 0x004fea0003900000 */
[----:B------:R-:W2:Y:S02]  /*1ca0*/  @!P1 SYNCS.PHASECHK.TRANS64 P1, [R2+URZ+0xc800], R15 ;  /* 0x00c8000f020095a7 */ /* 0x000ea4000802007f */
[----:B--2---:R-:W-:Y:S05]  /*1cb0*/  @!P1 BRA `(.L_x_22) ;  /* 0xfffffffc00f09947 */ /* 0x004fea000383ffff */
[----:B------:R-:W-:Y:S01]  /*1cc0*/  LEA.HI R3, R3, R0, RZ, 0x2 ;  /* 0x0000000003037211 */ /* 0x000fe200078f10ff */
[----:B------:R-:W-:Y:S05]  /*1cd0*/  WARPSYNC.ALL ;  /* 0x0000000000007948 */ /* 0x000fea0003800000 */
[--C-:B------:R-:W-:Y:S02]  /*1ce0*/  SHF.R.S32.HI R12, RZ, 0x2, R3.reuse ;  /* 0x00000002ff0c7819 */ /* 0x100fe40000011403 */
[----:B------:R-:W-:Y:S02]  /*1cf0*/  SHF.R.S32.HI R13, RZ, 0x1f, R3 ;  /* 0x0000001fff0d7819 */ /* 0x000fe40000011403 */
[----:B------:R-:W-:-:S02]  /*1d00*/  LOP3.LUT R3, R3, 0x7ffffffc, RZ, 0xc0, !PT ;  /* 0x7ffffffc03037812 */ /* 0x000fc400078ec0ff */
[----:B------:R-:W-:Y:S02]  /*1d10*/  LEA.HI R13, R13, R12, RZ, 0x3 ;  /* 0x0000000c0d0d7211 */ /* 0x000fe400078f18ff */
[----:B------:R-:W-:Y:S01]  /*1d20*/  VIMNMX R97, R18, R97, PT ;  /* 0x0000006112617248 */ /* 0x000fe20003fe0100 */
[----:B------:R-:W-:Y:S01]  /*1d30*/  IMAD.IADD R14, R0, 0x1, -R3 ;  /* 0x00000001000e7824 */ /* 0x000fe200078e0a03 */
[----:B------:R-:W-:-:S03]  /*1d40*/  LOP3.LUT R3, R13, 0xfffffff8, RZ, 0xc0, !PT ;  /* 0xfffffff80d037812 */ /* 0x000fc600078ec0ff */
[----:B------:R-:W-:Y:S01]  /*1d50*/  IMAD.SHL.U32 R14, R14, 0x2, RZ ;  /* 0x000000020e0e7824 */ /* 0x000fe200078e00ff */
[----:B------:R-:W-:Y:S02]  /*1d60*/  IADD3 R3, R11, R12, -R3 ;  /* 0x0000000c0b037210 */ /* 0x000fe40007ffe803 */
[C---:B------:R-:W-:Y:S01]  /*1d70*/  R2UR UR14, R2.reuse ;  /* 0x00000000020e72ca */ /* 0x040fe200000e0000 */
[----:B------:R-:W-:Y:S01]  /*1d80*/  WARPGROUP.ARRIVE ;  /* 0x00000000000079c5 */ /* 0x000fe20000000000 */
[----:B------:R-:W-:Y:S01]  /*1d90*/  R2UR UR4, R2 ;  /* 0x00000000020472ca */ /* 0x000fe200000e0000 */
[----:B------:R-:W-:Y:S01]  /*1da0*/  UMOV UR7, 0xc0000010 ;  /* 0xc000001000077882 */ /* 0x000fe20000000000 */
[----:B------:R-:W-:Y:S01]  /*1db0*/  UMOV UR11, 0xc0000010 ;  /* 0xc0000010000b7882 */ /* 0x000fe20000000000 */
[----:B------:R-:W-:Y:S01]  /*1dc0*/  UMOV UR5, UR7 ;  /* 0x0000000700057c82 */ /* 0x000fe20008000000 */
[----:B------:R-:W-:Y:S01]  /*1dd0*/  MOV R23, UR7 ;  /* 0x0000000700177c02 */ /* 0x000fe20008000f00 */
[----:B------:R-:W-:Y:S01]  /*1de0*/  UMOV UR57, 0xc0000010 ;  /* 0xc000001000397882 */ /* 0x000fe20000000000 */
[----:B------:R-:W-:Y:S01]  /*1df0*/  UMOV UR59, 0xc0000010 ;  /* 0xc0000010003b7882 */ /* 0x000fe20000000000 */
[----:B------:R-:W-:Y:S01]  /*1e00*/  UMOV UR45, 0xc0000010 ;  /* 0xc0000010002d7882 */ /* 0x000fe20000000000 */
[----:B------:R-:W-:Y:S01]  /*1e10*/  UMOV UR47, 0xc0000010 ;  /* 0xc0000010002f7882 */ /* 0x000fe20000000000 */
[C---:B------:R-:W-:Y:S01]  /*1e20*/  VIADD R12, R14.reuse, 0x8 ;  /* 0x000000080e0c7836 */ /* 0x040fe20000000000 */
[C---:B------:R-:W-:Y:S01]  /*1e30*/  IADD3 R18, R14.reuse, 0x9, RZ ;  /* 0x000000090e127810 */ /* 0x040fe20007ffe0ff */
[----:B------:R-:W-:Y:S01]  /*1e40*/  UIADD3 UR14, UR14, 0x2800, URZ ;  /* 0x000028000e0e7890 */ /* 0x000fe2000fffe03f */
[C---:B------:R-:W-:Y:S01]  /*1e50*/  ISETP.GE.AND P3, PT, R3.reuse, R14, PT ;  /* 0x0000000e0300720c */ /* 0x040fe20003f66270 */
[----:B------:R-:W-:Y:S01]  /*1e60*/  USHF.R.U32.HI UR4, URZ, 0x4, UR4 ;  /* 0x000000043f047899 */ /* 0x000fe20008011604 */
[C---:B------:R-:W-:Y:S01]  /*1e70*/  ISETP.GE.AND P6, PT, R3.reuse, R12, PT ;  /* 0x0000000c0300720c */ /* 0x040fe20003fc6270 */
[----:B------:R-:W-:Y:S01]  /*1e80*/  USHF.R.U32.HI UR14, URZ, 0x4, UR14 ;  /* 0x000000043f0e7899 */ /* 0x000fe2000801160e */
[C---:B------:R-:W-:Y:S01]  /*1e90*/  ISETP.GE.AND P5, PT, R3.reuse, R18, PT ;  /* 0x000000120300720c */ /* 0x040fe20003fa6270 */
[----:B------:R-:W-:Y:S01]  /*1ea0*/  ULOP3.LUT UR4, UR4, 0x3fff, URZ, 0xc0, !UPT ;  /* 0x00003fff04047892 */ /* 0x000fe2000f8ec03f */
[C---:B------:R-:W-:Y:S01]  /*1eb0*/  ISETP.GT.AND P1, PT, R3.reuse, R14, PT ;  /* 0x0000000e0300720c */ /* 0x040fe20003f24270 */
[----:B------:R-:W-:Y:S01]  /*1ec0*/  ULOP3.LUT UR14, UR14, 0x3fff, URZ, 0xc0, !UPT ;  /* 0x00003fff0e0e7892 */ /* 0x000fe2000f8ec03f */
[C---:B------:R-:W-:Y:S01]  /*1ed0*/  VIADD R12, R14.reuse, 0x18 ;  /* 0x000000180e0c7836 */ /* 0x040fe20000000000 */
[----:B------:R-:W-:Y:S01]  /*1ee0*/  ULOP3.LUT UR8, UR4, 0x10000, URZ, 0xfc, !UPT ;  /* 0x0001000004087892 */ /* 0x000fe2000f8efc3f */
[C---:B------:R-:W-:Y:S01]  /*1ef0*/  IADD3 R18, R14.reuse, 0x19, RZ ;  /* 0x000000190e127810 */ /* 0x040fe20007ffe0ff */
[----:B------:R-:W-:Y:S01]  /*1f00*/  ULOP3.LUT UR15, UR14, 0x10000, URZ, 0xfc, !UPT ;  /* 0x000100000e0f7892 */ /* 0x000fe2000f8efc3f */
[C---:B------:R-:W-:Y:S01]  /*1f10*/  VIADD R56, R14.reuse, 0x10 ;  /* 0x000000100e387836 */ /* 0x040fe20000000000 */
[----:B------:R-:W-:Y:S01]  /*1f20*/  UIADD3 UR56, UR8, 0x100, URZ ;  /* 0x0000010008387890 */ /* 0x000fe2000fffe03f */
[----:B------:R-:W-:Y:S01]  /*1f30*/  VIADD R58, R14, 0x11 ;  /* 0x000000110e3a7836 */ /* 0x000fe20000000000 */
[----:B------:R-:W-:Y:S01]  /*1f40*/  UIADD3 UR58, UR15, 0x100, URZ ;  /* 0x000001000f3a7890 */ /* 0x000fe2000fffe03f */
[----:B------:R-:W-:Y:S01]  /*1f50*/  P2R R17, PR, RZ, 0x1 ;  /* 0x00000001ff117803 */ /* 0x000fe20000000000 */
[----:B------:R-:W-:Y:S01]  /*1f60*/  UMOV UR6, UR8 ;  /* 0x0000000800067c82 */ /* 0x000fe20008000000 */
[----:B------:R-:W-:Y:S01]  /*1f70*/  UIADD3 UR44, UR8, 0x180, URZ ;  /* 0x00000180082c7890 */ /* 0x000fe2000fffe03f */
[----:B------:R-:W-:Y:S01]  /*1f80*/  IMAD.U32 R22, RZ, RZ, UR6 ;  /* 0x00000006ff167e24 */ /* 0x000fe2000f8e00ff */
[----:B------:R-:W-:Y:S01]  /*1f90*/  UMOV UR4, UR6 ;  /* 0x0000000600047c82 */ /* 0x000fe20008000000 */
[----:B------:R-:W-:Y:S01]  /*1fa0*/  UMOV UR6, UR15 ;  /* 0x0000000f00067c82 */ /* 0x000fe20008000000 */
[----:B------:R-:W-:Y:S01]  /*1fb0*/  UIADD3 UR46, UR15, 0x180, URZ ;  /* 0x000001800f2e7890 */ /* 0x000fe2000fffe03f */
[----:B------:R-:W-:Y:S01]  /*1fc0*/  HGMMA.64x64x16.F32 R24, gdesc[UR4], RZ, !UPT, gsb0 ;  /* 0x00e00000041879f0 */ /* 0x000fe2000c0008ff */
[----:B------:R-:W-:Y:S01]  /*1fd0*/  UIADD3 UR4, UR8, 0x80, URZ ;  /* 0x0000008008047890 */ /* 0x000fe2000fffe03f */
[C---:B------:R-:W-:Y:S01]  /*1fe0*/  ISETP.GE.AND P2, PT, R3.reuse, R56, PT ;  /* 0x000000380300720c */ /* 0x040fe20003f46270 */
[----:B------:R-:W-:Y:S01]  /*1ff0*/  UIADD3 UR6, UR15, 0x80, URZ ;  /* 0x000000800f067890 */ /* 0x000fe2000fffe03f */
[----:B------:R-:W-:Y:S01]  /*2000*/  ISETP.GE.AND P4, PT, R3, R58, PT ;  /* 0x0000003a0300720c */ /* 0x000fe20003f86270 */
[----:B------:R-:W-:Y:S01]  /*2010*/  UMOV UR5, UR11 ;  /* 0x0000000b00057c82 */ /* 0x000fe20008000000 */
[----:B------:R-:W-:Y:S01]  /*2020*/  UMOV UR7, 0xc0000010 ;  /* 0xc000001000077882 */ /* 0x000fe20000000000 */
[----:B------:R-:W-:Y:S01]  /*2030*/  IMAD.U32 R21, RZ, RZ, UR11 ;  /* 0x0000000bff157e24 */ /* 0x000fe2000f8e00ff */
[----:B------:R-:W-:-:S02]  /*2040*/  UMOV UR10, UR4 ;  /* 0x00000004000a7c82 */ /* 0x000fc40008000000 */
[----:B------:R-:W-:Y:S01]  /*2050*/  UMOV UR4, UR10 ;  /* 0x0000000a00047c82 */ /* 0x000fe20008000000 */
[----:B------:R-:W-:Y:S01]  /*2060*/  IMAD.U32 R20, RZ, RZ, UR10 ;  /* 0x0000000aff147e24 */ /* 0x000fe2000f8e00ff */
[----:B------:R-:W-:Y:S02]  /*2070*/  WARPGROUP.DEPBAR.LE gsb0, 0x0 ;  /* 0x00008000000079c5 */ /* 0x000fe40000010000 */
[----:B------:R-:W-:-:S06]  /*2080*/  WARPGROUP.ARRIVE ;  /* 0x00000000000079c5 */ /* 0x000fcc0000000000 */
[----:B------:R-:W-:Y:S01]  /*2090*/  HGMMA.64x64x16.F32 R24, gdesc[UR4], R24, gsb0 ;  /* 0x00e00000041879f0 */ /* 0x000fe20008000818 */
[----:B------:R-:W-:Y:S02]  /*20a0*/  UIADD3 UR4, UR8, 0x200, URZ ;  /* 0x0000020008047890 */ /* 0x000fe4000fffe03f */
[----:B------:R-:W-:Y:S01]  /*20b0*/  UIADD3 UR6, UR15, 0x200, URZ ;  /* 0x000002000f067890 */ /* 0x000fe2000fffe03f */
[----:B------:R-:W-:Y:S01]  /*20c0*/  UMOV UR5, 0xc0000010 ;  /* 0xc000001000057882 */ /* 0x000fe20000000000 */
[----:B------:R-:W-:Y:S01]  /*20d0*/  UMOV UR7, 0xc0000010 ;  /* 0xc000001000077882 */ /* 0x000fe20000000000 */
[----:B------:R-:W-:Y:S02]  /*20e0*/  WARPGROUP.DEPBAR.LE gsb0, 0x0 ;  /* 0x00008000000079c5 */ /* 0x000fe40000010000 */
[----:B------:R-:W-:-:S06]  /*20f0*/  WARPGROUP.ARRIVE ;  /* 0x00000000000079c5 */ /* 0x000fcc0000000000 */
[----:B------:R-:W-:Y:S03]  /*2100*/  HGMMA.64x64x16.F32 R24, gdesc[UR56], R24, gsb0 ;  /* 0x00e00000381879f0 */ /* 0x000fe60008000818 */
[----:B------:R-:W-:Y:S02]  /*2110*/  WARPGROUP.DEPBAR.LE gsb0, 0x0 ;  /* 0x00008000000079c5 */ /* 0x000fe40000010000 */
[----:B------:R-:W-:-:S06]  /*2120*/  WARPGROUP.ARRIVE ;  /* 0x00000000000079c5 */ /* 0x000fcc0000000000 */
[----:B------:R-:W-:Y:S03]  /*2130*/  HGMMA.64x64x16.F32 R24, gdesc[UR44], R24, gsb0 ;  /* 0x00e000002c1879f0 */ /* 0x000fe60008000818 */
[----:B------:R-:W-:Y:S02]  /*2140*/  WARPGROUP.DEPBAR.LE gsb0, 0x0 ;  /* 0x00008000000079c5 */ /* 0x000fe40000010000 */
[----:B------:R-:W-:-:S06]  /*2150*/  WARPGROUP.ARRIVE ;  /* 0x00000000000079c5 */ /* 0x000fcc0000000000 */
[----:B------:R-:W-:Y:S01]  /*2160*/  HGMMA.64x64x16.F32 R24, gdesc[UR4], R24, gsb0 ;  /* 0x00e00000041879f0 */ /* 0x000fe20008000818 */
[----:B------:R-:W-:Y:S02]  /*2170*/  ULDC UR6, c[0x0][0x604] ;  /* 0x0001810000067ab9 */ /* 0x000fe40000000800 */
[----:B------:R-:W-:Y:S02]  /*2180*/  WARPGROUP.DEPBAR.LE gsb0, 0x0 ;  /* 0x00008000000079c5 */ /* 0x000fe40000010000 */
[----:B------:R-:W-:Y:S02]  /*2190*/  FSEL R24, R24, -INF , P3 ;  /* 0xff80000018187808 */ /* 0x000fe40001800000 */
[----:B------:R-:W-:Y:S02]  /*21a0*/  FSEL R25, R25, -INF , P1 ;  /* 0xff80000019197808 */ /* 0x000fe40000800000 */
[----:B------:R-:W-:Y:S02]  /*21b0*/  FSEL R31, R31, -INF , P1 ;  /* 0xff8000001f1f7808 */ /* 0x000fe40000800000 */
[----:B------:R-:W-:-:S02]  /*21c0*/  FSEL R30, R30, -INF , P3 ;  /* 0xff8000001e1e7808 */ /* 0x000fc40001800000 */
[C---:B------:R-:W-:Y:S01]  /*21d0*/  ISETP.GE.AND P1, PT, R3.reuse, R18, PT ;  /* 0x000000120300720c */ /* 0x040fe20003f26270 */
[C---:B------:R-:W-:Y:S01]  /*21e0*/  VIADD R18, R14.reuse, 0x21 ;  /* 0x000000210e127836 */ /* 0x040fe20000000000 */
[----:B------:R-:W-:Y:S01]  /*21f0*/  ISETP.GE.AND P3, PT, R3, R12, PT ;  /* 0x0000000c0300720c */ /* 0x000fe20003f66270 */
[----:B------:R-:W-:Y:S01]  /*2200*/  VIADD R12, R14, 0x20 ;  /* 0x000000200e0c7836 */ /* 0x000fe20000000000 */
[----:B------:R-:W-:Y:S02]  /*2210*/  FSEL R28, R28, -INF , P6 ;  /* 0xff8000001c1c7808 */ /* 0x000fe40003000000 */
[----:B------:R-:W-:Y:S02]  /*2220*/  FMNMX R11, R24, R25, !PT ;  /* 0x00000019180b7209 */ /* 0x000fe40007800000 */
[----:B------:R-:W-:Y:S02]  /*2230*/  FSEL R29, R29, -INF , P5 ;  /* 0xff8000001d1d7808 */ /* 0x000fe40002800000 */
[----:B------:R-:W-:-:S02]  /*2240*/  FSEL R35, R35, -INF , P5 ;  /* 0xff80000023237808 */ /* 0x000fc40002800000 */
[----:B------:R-:W-:Y:S02]  /*2250*/  FSEL R34, R34, -INF , P6 ;  /* 0xff80000022227808 */ /* 0x000fe40003000000 */
[C---:B------:R-:W-:Y:S02]  /*2260*/  ISETP.GE.AND P5, PT, R3.reuse, R18, PT ;  /* 0x000000120300720c */ /* 0x040fe40003fa6270 */
[----:B------:R-:W-:Y:S01]  /*2270*/  ISETP.GE.AND P6, PT, R3, R12, PT ;  /* 0x0000000c0300720c */ /* 0x000fe20003fc6270 */
[----:B------:R-:W-:Y:S01]  /*2280*/  VIADD R12, R14, 0x28 ;  /* 0x000000280e0c7836 */ /* 0x000fe20000000000 */
[----:B------:R-:W-:Y:S02]  /*2290*/  FMNMX R18, R28, R11, !PT ;  /* 0x0000000b1c127209 */ /* 0x000fe40007800000 */
[----:B------:R-:W-:Y:S02]  /*22a0*/  FSEL R32, R32, -INF , P2 ;  /* 0xff80000020207808 */ /* 0x000fe40001000000 */
[----:B------:R-:W-:-:S02]  /*22b0*/  FMNMX R11, R29, R18, !PT ;  /* 0x000000121d0b7209 */ /* 0x000fc40007800000 */
[----:B------:R-:W-:Y:S02]  /*22c0*/  FSEL R38, R38, -INF , P2 ;  /* 0xff80000026267808 */ /* 0x000fe40001000000 */
[----:B------:R-:W-:Y:S02]  /*22d0*/  ISETP.GE.AND P2, PT, R3, R12, PT ;  /* 0x0000000c0300720c */ /* 0x000fe40003f46270 */
[----:B------:R-:W-:Y:S02]  /*22e0*/  IADD3 R12, R14, 0x29, RZ ;  /* 0x000000290e0c7810 */ /* 0x000fe40007ffe0ff */
[----:B------:R-:W-:Y:S02]  /*22f0*/  FSEL R33, R33, -INF , P4 ;  /* 0xff80000021217808 */ /* 0x000fe40002000000 */
[----:B------:R-:W-:Y:S02]  /*2300*/  FMNMX R18, R32, R11, !PT ;  /* 0x0000000b20127209 */ /* 0x000fe40007800000 */
[----:B------:R-:W-:-:S02]  /*2310*/  FSEL R39, R39, -INF , P4 ;  /* 0xff80000027277808 */ /* 0x000fc40002000000 */
[----:B------:R-:W-:Y:S01]  /*2320*/  ISETP.GE.AND P4, PT, R3, R12, PT ;  /* 0x0000000c0300720c */ /* 0x000fe20003f86270 */
[----:B------:R-:W-:Y:S01]  /*2330*/  VIADD R12, R14, 0x38 ;  /* 0x000000380e0c7836 */ /* 0x000fe20000000000 */
[----:B------:R-:W-:Y:S02]  /*2340*/  FSEL R36, R36, -INF , P3 ;  /* 0xff80000024247808 */ /* 0x000fe40001800000 */
[----:B------:R-:W-:Y:S02]  /*2350*/  FMNMX R11, R33, R18, !PT ;  /* 0x00000012210b7209 */ /* 0x000fe40007800000 */
[----:B------:R-:W-:Y:S02]  /*2360*/  FSEL R42, R42, -INF , P3 ;  /* 0xff8000002a2a7808 */ /* 0x000fe40001800000 */
[----:B------:R-:W-:Y:S02]  /*2370*/  FSEL R37, R37, -INF , P1 ;  /* 0xff80000025257808 */ /* 0x000fe40000800000 */
[----:B------:R-:W-:-:S02]  /*2380*/  FMNMX R18, R36, R11, !PT ;  /* 0x0000000b24127209 */ /* 0x000fc40007800000 */
[----:B------:R-:W-:Y:S01]  /*2390*/  ISETP.GE.AND P3, PT, R3, R12, PT ;  /* 0x0000000c0300720c */ /* 0x000fe20003f66270 */
[----:B------:R-:W-:Y:S01]  /*23a0*/  VIADD R12, R14, 0x39 ;  /* 0x000000390e0c7836 */ /* 0x000fe20000000000 */
[----:B------:R-:W-:Y:S02]  /*23b0*/  FSEL R40, R40, -INF , P6 ;  /* 0xff80000028287808 */ /* 0x000fe40003000000 */
[----:B------:R-:W-:Y:S02]  /*23c0*/  FMNMX R13, R37, R18, !PT ;  /* 0x00000012250d7209 */ /* 0x000fe40007800000 */
[----:B------:R-:W-:Y:S02]  /*23d0*/  FSEL R43, R43, -INF , P1 ;  /* 0xff8000002b2b7808 */ /* 0x000fe40000800000 */
[C---:B------:R-:W-:Y:S02]  /*23e0*/  IADD3 R11, R3.reuse, 0x8, RZ ;  /* 0x00000008030b7810 */ /* 0x040fe40007ffe0ff */
[----:B------:R-:W-:Y:S01]  /*23f0*/  ISETP.GE.AND P1, PT, R3, R12, PT ;  /* 0x0000000c0300720c */ /* 0x000fe20003f26270 */
[----:B------:R-:W-:Y:S01]  /*2400*/  VIADD R12, R14, 0x30 ;  /* 0x000000300e0c7836 */ /* 0x000fe20000000000 */
[----:B------:R-:W-:-:S02]  /*2410*/  FSEL R41, R41, -INF , P5 ;  /* 0xff80000029297808 */ /* 0x000fc40002800000 */
[----:B------:R-:W-:Y:S02]  /*2420*/  FMNMX R18, R40, R13, !PT ;  /* 0x0000000d28127209 */ /* 0x000fe40007800000 */
[----:B------:R-:W-:Y:S02]  /*2430*/  FSEL R52, R52, -INF , P3 ;  /* 0xff80000034347808 */ /* 0x000fe40001800000 */
[----:B------:R-:W-:Y:S02]  /*2440*/  ISETP.GE.AND P3, PT, R11, R14, PT ;  /* 0x0000000e0b00720c */ /* 0x000fe40003f66270 */
[----:B------:R-:W-:Y:S02]  /*2450*/  FSEL R53, R53, -INF , P1 ;  /* 0xff80000035357808 */ /* 0x000fe40000800000 */
[----:B------:R-:W-:Y:S02]  /*2460*/  FSEL R44, R44, -INF , P2 ;  /* 0xff8000002c2c7808 */ /* 0x000fe40001000000 */
[----:B------:R-:W-:Y:S01]  /*2470*/  FMNMX R13, R41, R18, !PT ;  /* 0x00000012290d7209 */ /* 0x000fe20007800000 */
[----:B------:R-:W-:Y:S01]  /*2480*/  VIADD R18, R14, 0x31 ;  /* 0x000000310e127836 */ /* 0x000fe20000000000 */
[----:B------:R-:W-:-:S02]  /*2490*/  ISETP.GE.AND P1, PT, R3, R12, PT ;  /* 0x0000000c0300720c */ /* 0x000fc40003f26270 */
[----:B------:R-:W-:Y:S02]  /*24a0*/  FSEL R12, R26, -INF , P3 ;  /* 0xff8000001a0c7808 */ /* 0x000fe40001800000 */
[----:B------:R-:W-:Y:S02]  /*24b0*/  ISETP.GT.AND P3, PT, R11, R14, PT ;  /* 0x0000000e0b00720c */ /* 0x000fe40003f64270 */
[----:B------:R-:W-:Y:S02]  /*24c0*/  FSEL R45, R45, -INF , P4 ;  /* 0xff8000002d2d7808 */ /* 0x000fe40002000000 */
[----:B------:R-:W-:Y:S02]  /*24d0*/  FMNMX R26, R44, R13, !PT ;  /* 0x0000000d2c1a7209 */ /* 0x000fe40007800000 */
[----:B------:R-:W-:Y:S02]  /*24e0*/  FSEL R13, R27, -INF , P3 ;  /* 0xff8000001b0d7808 */ /* 0x000fe40001800000 */
[----:B------:R-:W-:-:S02]  /*24f0*/  ISETP.GE.AND P3, PT, R3, R18, PT ;  /* 0x000000120300720c */ /* 0x000fc40003f66270 */
[----:B------:R-:W-:Y:S02]  /*2500*/  FSEL R48, R48, -INF , P1 ;  /* 0xff80000030307808 */ /* 0x000fe40000800000 */
[----:B-1----:R-:W-:Y:S02]  /*2510*/  FMNMX R15, R45, R26, !PT ;  /* 0x0000001a2d0f7209 */ /* 0x002fe40007800000 */
[----:B------:R-:W-:Y:S02]  /*2520*/  FSEL R49, R49, -INF , P3 ;  /* 0xff80000031317808 */ /* 0x000fe40001800000 */
[----:B------:R-:W-:Y:S02]  /*2530*/  FMNMX R18, R48, R15, !PT ;  /* 0x0000000f30127209 */ /* 0x000fe40007800000 */
[----:B------:R-:W-:Y:S02]  /*2540*/  FSEL R46, R46, -INF , P6 ;  /* 0xff8000002e2e7808 */ /* 0x000fe40003000000 */
[----:B------:R-:W-:-:S02]  /*2550*/  FMNMX R15, R49, R18, !PT ;  /* 0x00000012310f7209 */ /* 0x000fc40007800000 */
[----:B------:R-:W-:Y:S02]  /*2560*/  FSEL R47, R47, -INF , P5 ;  /* 0xff8000002f2f7808 */ /* 0x000fe40002800000 */
[----:B------:R-:W-:Y:S02]  /*2570*/  FMNMX R18, R52, R15, !PT ;  /* 0x0000000f34127209 */ /* 0x000fe40007800000 */
[----:B------:R-:W-:Y:S02]  /*2580*/  FSEL R50, R50, -INF , P2 ;  /* 0xff80000032327808 */ /* 0x000fe40001000000 */
[----:B------:R-:W-:Y:S02]  /*2590*/  FMNMX R19, R53, R18, !PT ;  /* 0x0000001235137209 */ /* 0x000fe40007800000 */
[----:B------:R-:W-:Y:S02]  /*25a0*/  FSEL R51, R51, -INF , P4 ;  /* 0xff80000033337808 */ /* 0x000fe40002000000 */
[----:B------:R-:W-:Y:S01]  /*25b0*/  FSEL R54, R54, -INF , P1 ;  /* 0xff80000036367808 */ /* 0x000fe20000800000 */
[----:B------:R-:W1:Y:S01]  /*25c0*/  SHFL.BFLY PT, R18, R19, 0x1, 0x1f ;  /* 0x0c201f0013127f89 */ /* 0x000e6200000e0000 */
[----:B------:R-:W-:-:S02]  /*25d0*/  FSEL R55, R55, -INF , P3 ;  /* 0xff80000037377808 */ /* 0x000fc40001800000 */
[----:B-1----:R-:W-:-:S05]  /*25e0*/  FMNMX R26, R19, R18, !PT ;  /* 0x00000012131a7209 */ /* 0x002fca0007800000 */
[----:B------:R-:W1:Y:S02]  /*25f0*/  SHFL.BFLY PT, R15, R26, 0x2, 0x1f ;  /* 0x0c401f001a0f7f89 */ /* 0x000e6400000e0000 */
[----:B-1----:R-:W-:-:S04]  /*2600*/  FMNMX R15, R26, R15, !PT ;  /* 0x0000000f1a0f7209 */ /* 0x002fc80007800000 */
[----:B------:R-:W-:-:S04]  /*2610*/  FSETP.NEU.AND P0, PT, R15, -INF , PT ;  /* 0xff8000000f00780b */ /* 0x000fc80003f0d000 */
[----:B------:R-:W-:Y:S02]  /*2620*/  FSEL R27, R15, RZ, P0 ;  /* 0x000000ff0f1b7208 */ /* 0x000fe40000000000 */
[----:B------:R-:W-:Y:S02]  /*2630*/  ISETP.NE.AND P0, PT, R17, RZ, PT ;  /* 0x000000ff1100720c */ /* 0x000fe40003f05270 */
[----:B------:R-:W-:Y:S01]  /*2640*/  FMNMX R17, R12, R13, !PT ;  /* 0x0000000d0c117209 */ /* 0x000fe20007800000 */
[----:B------:R-:W-:-:S03]  /*2650*/  FMUL R56, R27, UR6 ;  /* 0x000000061b387c20 */ /* 0x000fc60008400000 */
[----:B------:R-:W-:Y:S01]  /*2660*/  FMNMX R18, R30, R17, !PT ;  /* 0x000000111e127209 */ /* 0x000fe20007800000 */
[--C-:B------:R-:W-:Y:S01]  /*2670*/  FFMA R24, R24, UR6, -R56.reuse ;  /* 0x0000000618187c23 */ /* 0x100fe20008000838 */
[--C-:B------:R-:W-:Y:S01]  /*2680*/  FFMA R19, R25, UR6, -R56.reuse ;  /* 0x0000000619137c23 */ /* 0x100fe20008000838 */
[--C-:B------:R-:W-:Y:S01]  /*2690*/  FFMA R26, R28, UR6, -R56.reuse ;  /* 0x000000061c1a7c23 */ /* 0x100fe20008000838 */
[----:B------:R-:W-:Y:S01]  /*26a0*/  FMNMX R17, R31, R18, !PT ;  /* 0x000000121f117209 */ /* 0x000fe20007800000 */
[--C-:B------:R-:W-:Y:S01]  /*26b0*/  FFMA R36, R36, UR6, -R56.reuse ;  /* 0x0000000624247c23 */ /* 0x100fe20008000838 */
[----:B------:R-:W-:Y:S01]  /*26c0*/  FSETP.GEU.AND P5, PT, R24, -126, PT ;  /* 0xc2fc00001800780b */ /* 0x000fe20003fae000 */
        /* <DEDUP_REMOVED lines=12> */
[----:B------:R-:W-:Y:S01]  /*2790*/  @!P5 FMUL R24, R24, 0.5 ;  /* 0x3f0000001818d820 */ /* 0x000fe20000400000 */
[----:B------:R-:W-:Y:S01]  /*27a0*/  FMNMX R17, R39, R18, !PT ;  /* 0x0000001227117209 */ /* 0x000fe20007800000 */
[--C-:B------:R-:W-:Y:S01]  /*27b0*/  FFMA R37, R44, UR6, -R56.reuse ;  /* 0x000000062c257c23 */ /* 0x100fe20008000838 */
[----:B------:R-:W-:Y:S01]  /*27c0*/  FSETP.GEU.AND P3, PT, R28, -126, PT ;  /* 0xc2fc00001c00780b */ /* 0x000fe20003f6e000 */
[----:B------:R-:W-:Y:S01]  /*27d0*/  @!P2 FMUL R19, R19, 0.5 ;  /* 0x3f0000001313a820 */ /* 0x000fe20000400000 */
[----:B------:R-:W-:Y:S01]  /*27e0*/  FMNMX R18, R42, R17, !PT ;  /* 0x000000112a127209 */ /* 0x000fe20007800000 */
[----:B------:R-:W1:Y:S01]  /*27f0*/  MUFU.EX2 R24, R24 ;  /* 0x0000001800187308 */ /* 0x000e620000000800 */
[----:B------:R-:W-:Y:S01]  /*2800*/  FSETP.GEU.AND P1, PT, R27, -126, PT ;  /* 0xc2fc00001b00780b */ /* 0x000fe20003f2e000 */
[----:B------:R-:W-:Y:S01]  /*2810*/  @!P6 FMUL R26, R26, 0.5 ;  /* 0x3f0000001a1ae820 */ /* 0x000fe20000400000 */
[----:B------:R-:W-:Y:S01]  /*2820*/  FMNMX R17, R43, R18, !PT ;  /* 0x000000122b117209 */ /* 0x000fe20007800000 */
[--C-:B------:R-:W-:Y:S01]  /*2830*/  FFMA R45, R45, UR6, -R56.reuse ;  /* 0x000000062d2d7c23 */ /* 0x100fe20008000838 */
[--C-:B------:R-:W-:Y:S01]  /*2840*/  FFMA R49, R49, UR6, -R56.reuse ;  /* 0x0000000631317c23 */ /* 0x100fe20008000838 */
[----:B------:R-:W-:Y:S01]  /*2850*/  @!P4 FMUL R25, R25, 0.5 ;  /* 0x3f0000001919c820 */ /* 0x000fe20000400000 */
[----:B------:R-:W-:Y:S01]  /*2860*/  FMNMX R18, R46, R17, !PT ;  /* 0x000000112e127209 */ /* 0x000fe20007800000 */
[----:B------:R-:W2:Y:S01]  /*2870*/  MUFU.EX2 R19, R19 ;  /* 0x0000001300137308 */ /* 0x000ea20000000800 */
[--C-:B------:R-:W-:Y:S01]  /*2880*/  FFMA R48, R48, UR6, -R56.reuse ;  /* 0x0000000630307c23 */ /* 0x100fe20008000838 */
[----:B------:R-:W-:Y:S01]  /*2890*/  @!P3 FMUL R28, R28, 0.5 ;  /* 0x3f0000001c1cb820 */ /* 0x000fe20000400000 */
[----:B------:R-:W-:Y:S01]  /*28a0*/  FMNMX R17, R47, R18, !PT ;  /* 0x000000122f117209 */ /* 0x000fe20007800000 */
[--C-:B------:R-:W-:Y:S01]  /*28b0*/  FFMA R52, R52, UR6, -R56.reuse ;  /* 0x0000000634347c23 */ /* 0x100fe20008000838 */
[----:B------:R-:W-:Y:S01]  /*28c0*/  FFMA R53, R53, UR6, -R56 ;  /* 0x0000000635357c23 */ /* 0x000fe20008000838 */
[----:B------:R-:W-:Y:S01]  /*28d0*/  @!P1 FMUL R27, R27, 0.5 ;  /* 0x3f0000001b1b9820 */ /* 0x000fe20000400000 */
[----:B------:R-:W-:Y:S01]  /*28e0*/  FMNMX R18, R50, R17, !PT ;  /* 0x0000001132127209 */ /* 0x000fe20007800000 */
[----:B------:R-:W3:Y:S01]  /*28f0*/  MUFU.EX2 R26, R26 ;  /* 0x0000001a001a7308 */ /* 0x000ee20000000800 */
[----:B-1----:R-:W-:Y:S01]  /*2900*/  @!P5 FMUL R24, R24, R24 ;  /* 0x000000181818d220 */ /* 0x002fe20000400000 */
[----:B------:R-:W-:-:S02]  /*2910*/  FSETP.GEU.AND P5, PT, R36, -126, PT ;  /* 0xc2fc00002400780b */ /* 0x000fc40003fae000 */
[----:B------:R-:W-:-:S04]  /*2920*/  FMNMX R17, R51, R18, !PT ;  /* 0x0000001233117209 */ /* 0x000fc80007800000 */
[----:B------:R-:W-:Y:S01]  /*2930*/  FMNMX R18, R54, R17, !PT ;  /* 0x0000001136127209 */ /* 0x000fe20007800000 */
[----:B--2---:R-:W-:Y:S01]  /*2940*/  @!P2 FMUL R19, R19, R19 ;  /* 0x000000131313a220 */ /* 0x004fe20000400000 */
[----:B------:R-:W-:Y:S01]  /*2950*/  FSETP.GEU.AND P2, PT, R29, -126, PT ;  /* 0xc2fc00001d00780b */ /* 0x000fe20003f4e000 */
[----:B------:R-:W1:Y:S01]  /*2960*/  MUFU.EX2 R25, R25 ;  /* 0x0000001900197308 */ /* 0x000e620000000800 */
[----:B------:R-:W-:-:S03]  /*2970*/  FMNMX R18, R55, R18, !PT ;  /* 0x0000001237127209 */ /* 0x000fc60007800000 */
[----:B------:R-:W-:Y:S02]  /*2980*/  @!P5 FMUL R36, R36, 0.5 ;  /* 0x3f0000002424d820 */ /* 0x000fe40000400000 */
[----:B------:R-:W2:Y:S01]  /*2990*/  SHFL.BFLY PT, R17, R18, 0x1, 0x1f ;  /* 0x0c201f0012117f89 */ /* 0x000ea200000e0000 */
[----:B---3--:R-:W-:Y:S01]  /*29a0*/  @!P6 FMUL R26, R26, R26 ;  /* 0x0000001a1a1ae220 */ /* 0x008fe20000400000 */
[----:B------:R-:W3:Y:S01]  /*29b0*/  MUFU.EX2 R28, R28 ;  /* 0x0000001c001c7308 */ /* 0x000ee20000000800 */
[----:B------:R-:W-:-:S03]  /*29c0*/  FSETP.GEU.AND P6, PT, R33, -126, PT ;  /* 0xc2fc00002100780b */ /* 0x000fc60003fce000 */
[----:B------:R-:W-:-:S04]  /*29d0*/  @!P2 FMUL R29, R29, 0.5 ;  /* 0x3f0000001d1da820 */ /* 0x000fc80000400000 */
[----:B------:R-:W4:Y:S01]  /*29e0*/  MUFU.EX2 R27, R27 ;  /* 0x0000001b001b7308 */ /* 0x000f220000000800 */
[----:B-1----:R-:W-:Y:S01]  /*29f0*/  @!P4 FMUL R25, R25, R25 ;  /* 0x000000191919c220 */ /* 0x002fe20000400000 */
[----:B------:R-:W-:-:S04]  /*2a00*/  FSETP.GEU.AND P4, PT, R41, -126, PT ;  /* 0xc2fc00002900780b */ /* 0x000fc80003f8e000 */
[----:B------:R-:W-:Y:S02]  /*2a10*/  @!P6 FMUL R33, R33, 0.5 ;  /* 0x3f0000002121e820 */ /* 0x000fe40000400000 */
[----:B------:R-:W1:Y:S01]  /*2a20*/  MUFU.EX2 R29, R29 ;  /* 0x0000001d001d7308 */ /* 0x000e620000000800 */
[----:B---3--:R-:W-:Y:S01]  /*2a30*/  @!P3 FMUL R28, R28, R28 ;  /* 0x0000001c1c1cb220 */ /* 0x008fe20000400000 */
[----:B------:R-:W-:Y:S02]  /*2a40*/  FSETP.GEU.AND P3, PT, R37, -126, PT ;  /* 0xc2fc00002500780b */ /* 0x000fe40003f6e000 */
[----:B--2---:R-:W-:-:S03]  /*2a50*/  FMNMX R17, R18, R17, !PT ;  /* 0x0000001112117209 */ /* 0x004fc60007800000 */
[----:B------:R-:W-:Y:S01]  /*2a60*/  @!P4 FMUL R41, R41, 0.5 ;  /* 0x3f0000002929c820 */ /* 0x000fe20000400000 */
[----:B------:R-:W2:Y:S01]  /*2a70*/  MUFU.EX2 R18, R36 ;  /* 0x0000002400127308 */ /* 0x000ea20000000800 */
[----:B----4-:R-:W-:Y:S01]  /*2a80*/  @!P1 FMUL R27, R27, R27 ;  /* 0x0000001b1b1b9220 */ /* 0x010fe20000400000 */
[----:B------:R-:W-:Y:S01]  /*2a90*/  FSETP.GEU.AND P1, PT, R45, -126, PT ;  /* 0xc2fc00002d00780b */ /* 0x000fe20003f2e000 */
[----:B------:R-:W3:Y:S04]  /*2aa0*/  SHFL.BFLY PT, R32, R17, 0x2, 0x1f ;  /* 0x0c401f0011207f89 */ /* 0x000ee800000e0000 */
[----:B------:R-:W-:Y:S01]  /*2ab0*/  @!P3 FMUL R37, R37, 0.5 ;  /* 0x3f0000002525b820 */ /* 0x000fe20000400000 */
[----:B------:R-:W4:Y:S01]  /*2ac0*/  MUFU.EX2 R33, R33 ;  /* 0x0000002100217308 */ /* 0x000f220000000800 */
[----:B-1----:R-:W-:Y:S01]  /*2ad0*/  @!P2 FMUL R29, R29, R29 ;  /* 0x0000001d1d1da220 */ /* 0x002fe20000400000 */
[----:B------:R-:W-:-:S05]  /*2ae0*/  FSETP.GEU.AND P2, PT, R48, -126, PT ;  /* 0xc2fc00003000780b */ /* 0x000fca0003f4e000 */
[----:B------:R-:W-:Y:S01]  /*2af0*/  @!P1 FMUL R45, R45, 0.5 ;  /* 0x3f0000002d2d9820 */ /* 0x000fe20000400000 */
[----:B------:R-:W1:Y:S01]  /*2b00*/  MUFU.EX2 R37, R37 ;  /* 0x0000002500257308 */ /* 0x000e620000000800 */
[----:B--2---:R-:W-:-:S06]  /*2b10*/  @!P5 FMUL R18, R18, R18 ;  /* 0x000000121212d220 */ /* 0x004fcc0000400000 */
[----:B------:R-:W-:Y:S01]  /*2b20*/  @!P2 FMUL R48, R48, 0.5 ;  /* 0x3f0000003030a820 */ /* 0x000fe20000400000 */
[----:B------:R-:W2:Y:S01]  /*2b30*/  MUFU.EX2 R36, R45 ;  /* 0x0000002d00247308 */ /* 0x000ea20000000800 */
[----:B----4-:R-:W-:Y:S01]  /*2b40*/  @!P6 FMUL R33, R33, R33 ;  /* 0x000000212121e220 */ /* 0x010fe20000400000 */
[----:B------:R-:W-:Y:S02]  /*2b50*/  FSETP.GEU.AND P6, PT, R52, -126, PT ;  /* 0xc2fc00003400780b */ /* 0x000fe40003fce000 */
[----:B---3--:R-:W-:-:S04]  /*2b60*/  FMNMX R17, R17, R32, !PT ;  /* 0x0000002011117209 */ /* 0x008fc80007800000 */
[----:B------:R-:W-:Y:S01]  /*2b70*/  FSETP.NEU.AND P5, PT, R17, -INF , PT ;  /* 0xff8000001100780b */ /* 0x000fe20003fad000 */
[----:B------:R-:W3:Y:S01]  /*2b80*/  MUFU.EX2 R32, R41 ;  /* 0x0000002900207308 */ /* 0x000ee20000000800 */
[----:B-1----:R-:W-:Y:S02]  /*2b90*/  @!P3 FMUL R37, R37, R37 ;  /* 0x000000252525b220 */ /* 0x002fe40000400000 */
[----:B------:R-:W-:Y:S02]  /*2ba0*/  FSEL R40, R17, RZ, P5 ;  /* 0x000000ff11287208 */ /* 0x000fe40002800000 */
[----:B------:R-:W-:Y:S01]  /*2bb0*/  FSETP.GEU.AND P5, PT, R49, -126, PT ;  /* 0xc2fc00003100780b */ /* 0x000fe20003fae000 */
[----:B------:R-:W-:Y:S02]  /*2bc0*/  @!P6 FMUL R52, R52, 0.5 ;  /* 0x3f0000003434e820 */ /* 0x000fe40000400000 */
[----:B------:R-:W-:Y:S01]  /*2bd0*/  FMUL R57, R40, UR6 ;  /* 0x0000000628397c20 */ /* 0x000fe20008400000 */
[----:B------:R-:W1:Y:S01]  /*2be0*/  MUFU.EX2 R41, R48 ;  /* 0x0000003000297308 */ /* 0x000e620000000800 */
[----:B--2---:R-:W-:-:S02]  /*2bf0*/  @!P1 FMUL R36, R36, R36 ;  /* 0x0000002424249220 */ /* 0x004fc40000400000 */
[--C-:B------:R-:W-:Y:S01]  /*2c00*/  FFMA R13, R13, UR6, -R57.reuse ;  /* 0x000000060d0d7c23 */ /* 0x100fe20008000839 */
[--C-:B------:R-:W-:Y:S01]  /*2c10*/  FFMA R12, R12, UR6, -R57.reuse ;  /* 0x000000060c0c7c23 */ /* 0x100fe20008000839 */
[--C-:B------:R-:W-:Y:S01]  /*2c20*/  FFMA R30, R30, UR6, -R57.reuse ;  /* 0x000000061e1e7c23 */ /* 0x100fe20008000839 */
[--C-:B------:R-:W-:Y:S01]  /*2c30*/  FFMA R34, R34, UR6, -R57.reuse ;  /* 0x0000000622227c23 */ /* 0x100fe20008000839 */
[--C-:B------:R-:W-:Y:S01]  /*2c40*/  FFMA R38, R38, UR6, -R57.reuse ;  /* 0x0000000626267c23 */ /* 0x100fe20008000839 */
[----:B---3--:R-:W-:Y:S01]  /*2c50*/  @!P4 FMUL R32, R32, R32 ;  /* 0x000000202020c220 */ /* 0x008fe20000400000 */
[----:B------:R-:W-:Y:S01]  /*2c60*/  @!P5 FMUL R49, R49, 0.5 ;  /* 0x3f0000003131d820 */ /* 0x000fe20000400000 */
[----:B------:R-:W-:Y:S01]  /*2c70*/  FSETP.GEU.AND P4, PT, R53, -126, PT ;  /* 0xc2fc00003500780b */ /* 0x000fe20003f8e000 */
[----:B------:R-:W2:Y:S01]  /*2c80*/  MUFU.EX2 R45, R52 ;  /* 0x00000034002d7308 */ /* 0x000ea20000000800 */
[----:B------:R-:W-:Y:S01]  /*2c90*/  FSETP.GEU.AND P1, PT, R13, -126, PT ;  /* 0xc2fc00000d00780b */ /* 0x000fe20003f2e000 */
[--C-:B------:R-:W-:Y:S01]  /*2ca0*/  FFMA R51, R51, UR6, -R57.reuse ;  /* 0x0000000633337c23 */ /* 0x100fe20008000839 */
[----:B------:R-:W-:Y:S01]  /*2cb0*/  FSETP.GEU.AND P3, PT, R12, -126, PT ;  /* 0xc2fc00000c00780b */ /* 0x000fe20003f6e000 */
[----:B------:R-:W-:Y:S01]  /*2cc0*/  FFMA R55, R55, UR6, -R57 ;  /* 0x0000000637377c23 */ /* 0x000fe20008000839 */
[----:B-1----:R-:W-:Y:S01]  /*2cd0*/  @!P2 FMUL R41, R41, R41 ;  /* 0x000000292929a220 */ /* 0x002fe20000400000 */
[----:B------:R-:W-:-:S02]  /*2ce0*/  FSETP.GEU.AND P2, PT, R30, -126, PT ;  /* 0xc2fc00001e00780b */ /* 0x000fc40003f4e000 */
[----:B------:R1:W3:Y:S01]  /*2cf0*/  MUFU.EX2 R40, R49 ;  /* 0x0000003100287308 */ /* 0x0002e20000000800 */
[----:B------:R-:W-:Y:S01]  /*2d00*/  FADD R60, R28, R41 ;  /* 0x000000291c3c7221 */ /* 0x000fe20000000000 */
[----:B------:R-:W-:Y:S02]  /*2d10*/  F2FP.F16.F32.PACK_AB R28, R27, R28 ;  /* 0x0000001c1b1c723e */ /* 0x000fe400000000ff */
[----:B------:R-:W-:Y:S02]  /*2d20*/  @!P4 FMUL R53, R53, 0.5 ;  /* 0x3f0000003535c820 */ /* 0x000fe40000400000 */
[----:B------:R-:W-:Y:S02]  /*2d30*/  @!P1 FMUL R13, R13, 0.5 ;  /* 0x3f0000000d0d9820 */ /* 0x000fe40000400000 */
[----:B------:R-:W-:Y:S01]  /*2d40*/  @!P3 FMUL R12, R12, 0.5 ;  /* 0x3f0000000c0cb820 */ /* 0x000fe20000400000 */
[----:B-1----:R-:W-:Y:S01]  /*2d50*/  FFMA R49, R31, UR6, -R57 ;  /* 0x000000061f317c23 */ /* 0x002fe20008000839 */
[----:B------:R1:W4:Y:S01]  /*2d60*/  MUFU.EX2 R44, R53 ;  /* 0x00000035002c7308 */ /* 0x0003220000000800 */
[----:B--2---:R-:W-:Y:S01]  /*2d70*/  @!P6 FMUL R45, R45, R45 ;  /* 0x0000002d2d2de220 */ /* 0x004fe20000400000 */
[----:B------:R-:W-:Y:S01]  /*2d80*/  @!P2 FMUL R30, R30, 0.5 ;  /* 0x3f0000001e1ea820 */ /* 0x000fe20000400000 */
[----:B------:R-:W-:Y:S01]  /*2d90*/  FSETP.GEU.AND P6, PT, R34, -126, PT ;  /* 0xc2fc00002200780b */ /* 0x000fe20003fce000 */
[----:B---3--:R-:W-:Y:S01]  /*2da0*/  @!P5 FMUL R40, R40, R40 ;  /* 0x000000282828d220 */ /* 0x008fe20000400000 */
[----:B------:R-:W-:-:S03]  /*2db0*/  FSETP.GEU.AND P5, PT, R49, -126, PT ;  /* 0xc2fc00003100780b */ /* 0x000fc60003fae000 */
[----:B------:R2:W3:Y:S01]  /*2dc0*/  MUFU.EX2 R48, R13 ;  /* 0x0000000d00307308 */ /* 0x0004e20000000800 */
[----:B-1----:R-:W-:-:S07]  /*2dd0*/  FFMA R53, R35, UR6, -R57 ;  /* 0x0000000623357c23 */ /* 0x002fce0008000839 */
[----:B------:R-:W-:Y:S01]  /*2de0*/  @!P6 FMUL R34, R34, 0.5 ;  /* 0x3f0000002222e820 */ /* 0x000fe20000400000 */
[----:B------:R1:W5:Y:S01]  /*2df0*/  MUFU.EX2 R31, R12 ;  /* 0x0000000c001f7308 */ /* 0x0003620000000800 */
[--C-:B--2---:R-:W-:Y:S01]  /*2e00*/  FFMA R13, R42, UR6, -R57.reuse ;  /* 0x000000062a0d7c23 */ /* 0x104fe20008000839 */
[----:B----4-:R-:W-:Y:S01]  /*2e10*/  @!P4 FMUL R44, R44, R44 ;  /* 0x0000002c2c2cc220 */ /* 0x010fe20000400000 */
[----:B------:R-:W-:Y:S01]  /*2e20*/  FSETP.GEU.AND P4, PT, R53, -126, PT ;  /* 0xc2fc00003500780b */ /* 0x000fe20003f8e000 */
[----:B------:R-:W-:Y:S02]  /*2e30*/  @!P5 FMUL R49, R49, 0.5 ;  /* 0x3f0000003131d820 */ /* 0x000fe40000400000 */
[----:B------:R-:W-:Y:S02]  /*2e40*/  FADD R59, R29, R44 ;  /* 0x0000002c1d3b7221 */ /* 0x000fe40000000000 */
[----:B------:R2:W4:Y:S01]  /*2e50*/  MUFU.EX2 R52, R49 ;  /* 0x0000003100347308 */ /* 0x0005220000000800 */
[----:B-1----:R-:W-:Y:S01]  /*2e60*/  FFMA R12, R39, UR6, -R57 ;  /* 0x00000006270c7c23 */ /* 0x002fe20008000839 */
[----:B---3--:R-:W-:-:S04]  /*2e70*/  @!P1 FMUL R48, R48, R48 ;  /* 0x0000003030309220 */ /* 0x008fc80000400000 */
[----:B------:R-:W-:Y:S02]  /*2e80*/  FSETP.GEU.AND P1, PT, R12, -126, PT ;  /* 0xc2fc00000c00780b */ /* 0x000fe40003f2e000 */
[----:B------:R1:W3:Y:S01]  /*2e90*/  MUFU.EX2 R35, R30 ;  /* 0x0000001e00237308 */ /* 0x0002e20000000800 */
[----:B-----5:R-:W-:Y:S01]  /*2ea0*/  @!P3 FMUL R31, R31, R31 ;  /* 0x0000001f1f1fb220 */ /* 0x020fe20000400000 */
[----:B------:R-:W-:Y:S01]  /*2eb0*/  FSETP.GEU.AND P3, PT, R38, -126, PT ;  /* 0xc2fc00002600780b */ /* 0x000fe20003f6e000 */
[----:B------:R-:W-:Y:S01]  /*2ec0*/  @!P4 FMUL R53, R53, 0.5 ;  /* 0x3f0000003535c820 */ /* 0x000fe20000400000 */
[----:B--2---:R-:W-:-:S04]  /*2ed0*/  FFMA R49, R47, UR6, -R57 ;  /* 0x000000062f317c23 */ /* 0x004fc80008000839 */
[----:B------:R2:W5:Y:S01]  /*2ee0*/  MUFU.EX2 R39, R34 ;  /* 0x0000002200277308 */ /* 0x0005620000000800 */
[----:B-1----:R-:W-:Y:S01]  /*2ef0*/  FFMA R30, R43, UR6, -R57 ;  /* 0x000000062b1e7c23 */ /* 0x002fe20008000839 */
[----:B----4-:R-:W-:Y:S01]  /*2f00*/  @!P5 FMUL R52, R52, R52 ;  /* 0x000000343434d220 */ /* 0x010fe20000400000 */
[----:B------:R-:W-:-:S03]  /*2f10*/  @!P1 FMUL R12, R12, 0.5 ;  /* 0x3f0000000c0c9820 */ /* 0x000fc60000400000 */
[----:B------:R-:W-:Y:S01]  /*2f20*/  FSETP.GEU.AND P5, PT, R30, -126, PT ;  /* 0xc2fc00001e00780b */ /* 0x000fe20003fae000 */
[----:B------:R-:W-:Y:S01]  /*2f30*/  @!P3 FMUL R38, R38, 0.5 ;  /* 0x3f0000002626b820 */ /* 0x000fe20000400000 */
[----:B------:R1:W4:Y:S01]  /*2f40*/  MUFU.EX2 R42, R53 ;  /* 0x00000035002a7308 */ /* 0x0003220000000800 */
[----:B---3--:R-:W-:Y:S01]  /*2f50*/  @!P2 FMUL R35, R35, R35 ;  /* 0x000000232323a220 */ /* 0x008fe20000400000 */
[----:B------:R-:W-:Y:S01]  /*2f60*/  FSETP.GEU.AND P2, PT, R13, -126, PT ;  /* 0xc2fc00000d00780b */ /* 0x000fe20003f4e000 */
[----:B--2---:R-:W-:-:S05]  /*2f70*/  FFMA R34, R46, UR6, -R57 ;  /* 0x000000062e227c23 */ /* 0x004fca0008000839 */
[----:B------:R2:W3:Y:S01]  /*2f80*/  MUFU.EX2 R46, R12 ;  /* 0x0000000c002e7308 */ /* 0x0004e20000000800 */
[----:B-----5:R-:W-:Y:S01]  /*2f90*/  @!P6 FMUL R39, R39, R39 ;  /* 0x000000272727e220 */ /* 0x020fe20000400000 */
[----:B------:R-:W-:Y:S01]  /*2fa0*/  FSETP.GEU.AND P6, PT, R34, -126, PT ;  /* 0xc2fc00002200780b */ /* 0x000fe20003fce000 */
[----:B------:R-:W-:Y:S01]  /*2fb0*/  @!P5 FMUL R30, R30, 0.5 ;  /* 0x3f0000001e1ed820 */ /* 0x000fe20000400000 */
[----:B-1----:R-:W-:Y:S01]  /*2fc0*/  FADD R53, R27, R40 ;  /* 0x000000281b357221 */ /* 0x002fe20000000000 */
[----:B------:R-:W-:Y:S02]  /*2fd0*/  F2FP.F16.F32.PACK_AB R27, R52, R35 ;  /* 0x00000023341b723e */ /* 0x000fe400000000ff */
[----:B------:R-:W-:Y:S01]  /*2fe0*/  @!P2 FMUL R13, R13, 0.5 ;  /* 0x3f0000000d0da820 */ /* 0x000fe20000400000 */
[----:B------:R1:W5:Y:S01]  /*2ff0*/  MUFU.EX2 R47, R30 ;  /* 0x0000001e002f7308 */ /* 0x0003620000000800 */
[----:B--2---:R-:W-:Y:S01]  /*3000*/  FFMA R12, R54, UR6, -R57 ;  /* 0x00000006360c7c23 */ /* 0x004fe20008000839 */
[----:B----4-:R-:W-:Y:S01]  /*3010*/  @!P4 FMUL R42, R42, R42 ;  /* 0x0000002a2a2ac220 */ /* 0x010fe20000400000 */
[----:B------:R-:W-:-:S04]  /*3020*/  FSETP.GEU.AND P4, PT, R49, -126, PT ;  /* 0xc2fc00003100780b */ /* 0x000fc80003f8e000 */
[----:B------:R-:W-:Y:S01]  /*3030*/  @!P6 FMUL R34, R34, 0.5 ;  /* 0x3f0000002222e820 */ /* 0x000fe20000400000 */
[----:B------:R2:W4:Y:S01]  /*3040*/  MUFU.EX2 R43, R38 ;  /* 0x00000026002b7308 */ /* 0x0005220000000800 */
[----:B---3--:R-:W-:Y:S01]  /*3050*/  @!P1 FMUL R46, R46, R46 ;  /* 0x0000002e2e2e9220 */ /* 0x008fe20000400000 */
[----:B------:R-:W-:Y:S01]  /*3060*/  FSETP.GEU.AND P1, PT, R51, -126, PT ;  /* 0xc2fc00003300780b */ /* 0x000fe20003f2e000 */
[----:B-1----:R-:W-:Y:S01]  /*3070*/  FADD R30, R19, R32 ;  /* 0x00000020131e7221 */ /* 0x002fe20000000000 */
[----:B------:R-:W-:-:S03]  /*3080*/  F2FP.F16.F32.PACK_AB R32, R32, R33 ;  /* 0x000000212020723e */ /* 0x000fc600000000ff */
[----:B------:R-:W-:Y:S01]  /*3090*/  FADD R30, R30, R53 ;  /* 0x000000351e1e7221 */ /* 0x000fe20000000000 */
[----:B------:R1:W3:Y:S01]  /*30a0*/  MUFU.EX2 R56, R13 ;  /* 0x0000000d00387308 */ /* 0x0002e20000000800 */
[----:B--2---:R-:W-:Y:S01]  /*30b0*/  FFMA R38, R50, UR6, -R57 ;  /* 0x0000000632267c23 */ /* 0x004fe20008000839 */
[----:B-----5:R-:W-:Y:S01]  /*30c0*/  @!P5 FMUL R47, R47, R47 ;  /* 0x0000002f2f2fd220 */ /* 0x020fe20000400000 */
[----:B------:R-:W-:Y:S01]  /*30d0*/  FSETP.GEU.AND P5, PT, R55, -126, PT ;  /* 0xc2fc00003700780b */ /* 0x000fe20003fae000 */
[----:B------:R-:W-:Y:S01]  /*30e0*/  @!P4 FMUL R49, R49, 0.5 ;  /* 0x3f0000003131c820 */ /* 0x000fe20000400000 */
[----:B------:R-:W-:Y:S02]  /*30f0*/  FADD R57, R18, R45 ;  /* 0x0000002d12397221 */ /* 0x000fe40000000000 */
[----:B------:R-:W-:Y:S01]  /*3100*/  @!P1 FMUL R51, R51, 0.5 ;  /* 0x3f00000033339820 */ /* 0x000fe20000400000 */
[----:B------:R2:W5:Y:S01]  /*3110*/  MUFU.EX2 R50, R34 ;  /* 0x0000002200327308 */ /* 0x0005620000000800 */
[----:B----4-:R-:W-:Y:S01]  /*3120*/  @!P3 FMUL R43, R43, R43 ;  /* 0x0000002b2b2bb220 */ /* 0x010fe20000400000 */
[----:B------:R-:W-:Y:S01]  /*3130*/  FSETP.GEU.AND P3, PT, R38, -126, PT ;  /* 0xc2fc00002600780b */ /* 0x000fe20003f6e000 */
[----:B-1----:R-:W-:Y:S01]  /*3140*/  FADD R13, R24, R33 ;  /* 0x00000021180d7221 */ /* 0x002fe20000000000 */
[----:B------:R-:W-:Y:S01]  /*3150*/  F2FP.F16.F32.PACK_AB R24, R19, R24 ;  /* 0x000000181318723e */ /* 0x000fe200000000ff */
[----:B------:R-:W-:-:S02]  /*3160*/  IMAD.MOV.U32 R19, RZ, RZ, 0x2 ;  /* 0x00000002ff137424 */ /* 0x000fc400078e00ff */
[----:B------:R-:W-:Y:S01]  /*3170*/  FADD R13, R13, R60 ;  /* 0x0000003c0d0d7221 */ /* 0x000fe20000000000 */
[----:B------:R-:W-:Y:S01]  /*3180*/  @!P5 FMUL R55, R55, 0.5 ;  /* 0x3f0000003737d820 */ /* 0x000fe20000400000 */
[----:B---3--:R-:W-:Y:S01]  /*3190*/  @!P2 FMUL R56, R56, R56 ;  /* 0x000000383838a220 */ /* 0x008fe20000400000 */
[----:B------:R-:W-:Y:S01]  /*31a0*/  FSETP.GEU.AND P2, PT, R12, -126, PT ;  /* 0xc2fc00000c00780b */ /* 0x000fe20003f4e000 */
[----:B------:R-:W1:Y:S01]  /*31b0*/  MUFU.EX2 R49, R49 ;  /* 0x0000003100317308 */ /* 0x000e620000000800 */
[----:B--2---:R-:W-:Y:S01]  /*31c0*/  FADD R34, R26, R37 ;  /* 0x000000251a227221 */ /* 0x004fe20000000000 */
[----:B------:R-:W-:Y:S02]  /*31d0*/  F2FP.F16.F32.PACK_AB R26, R25, R26 ;  /* 0x0000001a191a723e */ /* 0x000fe400000000ff */
[----:B------:R-:W-:Y:S01]  /*31e0*/  @!P3 FMUL R38, R38, 0.5 ;  /* 0x3f0000002626b820 */ /* 0x000fe20000400000 */
[----:B------:R-:W-:Y:S01]  /*31f0*/  FADD R34, R34, R57 ;  /* 0x0000003922227221 */ /* 0x000fe20000000000 */
[----:B-----5:R-:W-:Y:S01]  /*3200*/  @!P6 FMUL R50, R50, R50 ;  /* 0x000000323232e220 */ /* 0x020fe20000400000 */
[----:B------:R-:W-:Y:S01]  /*3210*/  F2FP.F16.F32.PACK_AB R33, R47, R56 ;  /* 0x000000382f21723e */ /* 0x000fe200000000ff */
[----:B------:R2:W3:Y:S01]  /*3220*/  MUFU.EX2 R54, R38 ;  /* 0x0000002600367308 */ /* 0x0004e20000000800 */
[----:B------:R-:W-:Y:S01]  /*3230*/  FADD R13, R13, R34 ;  /* 0x000000220d0d7221 */ /* 0x000fe20000000000 */
[----:B------:R-:W-:Y:S01]  /*3240*/  FADD R53, R35, R50 ;  /* 0x0000003223357221 */ /* 0x000fe20000000000 */
[----:B------:R-:W-:Y:S01]  /*3250*/  F2FP.F16.F32.PACK_AB R34, R36, R37 ;  /* 0x000000252422723e */ /* 0x000fe200000000ff */
[----:B------:R-:W-:-:S04]  /*3260*/  @!P2 FMUL R12, R12, 0.5 ;  /* 0x3f0000000c0ca820 */ /* 0x000fc80000400000 */
[----:B------:R-:W4:Y:S01]  /*3270*/  MUFU.EX2 R51, R51 ;  /* 0x0000003300337308 */ /* 0x000f220000000800 */
[----:B--2---:R-:W-:Y:S01]  /*3280*/  FADD R38, R25, R36 ;  /* 0x0000002419267221 */ /* 0x004fe20000000000 */
[----:B-1----:R-:W-:Y:S01]  /*3290*/  @!P4 FMUL R49, R49, R49 ;  /* 0x000000313131c220 */ /* 0x002fe20000400000 */
[----:B------:R-:W-:Y:S02]  /*32a0*/  F2FP.F16.F32.PACK_AB R36, R40, R41 ;  /* 0x000000292824723e */ /* 0x000fe400000000ff */
[----:B------:R-:W-:Y:S01]  /*32b0*/  FADD R59, R38, R59 ;  /* 0x0000003b263b7221 */ /* 0x000fe20000000000 */
[----:B------:R-:W-:Y:S01]  /*32c0*/  FADD R38, R48, R47 ;  /* 0x0000002f30267221 */ /* 0x000fe20000000000 */
[----:B------:R-:W-:Y:S01]  /*32d0*/  FADD R57, R52, R49 ;  /* 0x0000003134397221 */ /* 0x000fe20000000000 */
[----:B------:R1:W2:Y:S01]  /*32e0*/  MUFU.EX2 R58, R12 ;  /* 0x0000000c003a7308 */ /* 0x0002a20000000800 */
[----:B---3--:R-:W-:Y:S01]  /*32f0*/  @!P3 FMUL R54, R54, R54 ;  /* 0x000000363636b220 */ /* 0x008fe20000400000 */
[----:B------:R-:W-:Y:S01]  /*3300*/  FADD R30, R30, R59 ;  /* 0x0000003b1e1e7221 */ /* 0x000fe20000000000 */
[----:B------:R-:W-:-:S02]  /*3310*/  F2FP.F16.F32.PACK_AB R25, R48, R31 ;  /* 0x0000001f3019723e */ /* 0x000fc400000000ff */
[----:B------:R-:W-:Y:S01]  /*3320*/  FADD R61, R39, R54 ;  /* 0x00000036273d7221 */ /* 0x000fe20000000000 */
[----:B------:R-:W-:Y:S01]  /*3330*/  FADD R13, R13, R30 ;  /* 0x0000001e0d0d7221 */ /* 0x000fe20000000000 */
[----:B------:R-:W-:Y:S01]  /*3340*/  F2FP.F16.F32.PACK_AB R30, R29, R18 ;  /* 0x000000121d1e723e */ /* 0x000fe200000000ff */
[----:B------:R-:W3:Y:S01]  /*3350*/  MUFU.EX2 R55, R55 ;  /* 0x0000003700377308 */ /* 0x000ee20000000800 */
[----:B----4-:R-:W-:Y:S01]  /*3360*/  @!P1 FMUL R51, R51, R51 ;  /* 0x0000003333339220 */ /* 0x010fe20000400000 */
[----:B-1----:R-:W-:Y:S01]  /*3370*/  FADD R12, R31, R56 ;  /* 0x000000381f0c7221 */ /* 0x002fe20000000000 */
[C---:B------:R-:W-:Y:S02]  /*3380*/  F2FP.F16.F32.PACK_AB R29, R42.reuse, R39 ;  /* 0x000000272a1d723e */ /* 0x040fe400000000ff */
[----:B------:R-:W-:Y:S01]  /*3390*/  FADD R63, R42, R51 ;  /* 0x000000332a3f7221 */ /* 0x000fe20000000000 */
[----:B------:R-:W-:Y:S01]  /*33a0*/  FADD R12, R12, R61 ;  /* 0x0000003d0c0c7221 */ /* 0x000fe20000000000 */
[----:B------:R-:W-:Y:S01]  /*33b0*/  F2FP.F16.F32.PACK_AB R31, R46, R43 ;  /* 0x0000002b2e1f723e */ /* 0x000fe200000000ff */
[----:B--2---:R-:W-:Y:S01]  /*33c0*/  @!P2 FMUL R58, R58, R58 ;  /* 0x0000003a3a3aa220 */ /* 0x004fe20000400000 */
[----:B------:R-:W-:Y:S01]  /*33d0*/  FADD R38, R38, R63 ;  /* 0x0000003f26267221 */ /* 0x000fe20000000000 */
[----:B------:R-:W-:-:S02]  /*33e0*/  F2FP.F16.F32.PACK_AB R35, R49, R50 ;  /* 0x000000323123723e */ /* 0x000fc400000000ff */
[----:B------:R-:W-:Y:S01]  /*33f0*/  FADD R60, R43, R58 ;  /* 0x0000003a2b3c7221 */ /* 0x000fe20000000000 */
[----:B------:R-:W-:Y:S02]  /*3400*/  F2FP.F16.F32.PACK_AB R37, R51, R54 ;  /* 0x000000363325723e */ /* 0x000fe400000000ff */
[----:B------:R-:W-:Y:S01]  /*3410*/  SHF.L.U32 R41, RZ, 0x1f, RZ ;  /* 0x0000001fff297819 */ /* 0x000fe200000006ff */
[----:B---3--:R-:W-:Y:S01]  /*3420*/  @!P5 FMUL R55, R55, R55 ;  /* 0x000000373737d220 */ /* 0x008fe20000400000 */
[----:B------:R-:W-:-:S03]  /*3430*/  FADD R53, R53, R60 ;  /* 0x0000003c35357221 */ /* 0x000fc60000000000 */
[----:B------:R-:W-:Y:S01]  /*3440*/  FADD R62, R46, R55 ;  /* 0x000000372e3e7221 */ /* 0x000fe20000000000 */
[----:B------:R-:W-:Y:S01]  /*3450*/  FADD R12, R12, R53 ;  /* 0x000000350c0c7221 */ /* 0x000fe20000000000 */
[----:B------:R-:W-:Y:S02]  /*3460*/  F2FP.F16.F32.PACK_AB R39, R55, R58 ;  /* 0x0000003a3727723e */ /* 0x000fe400000000ff */
[----:B------:R-:W-:-:S04]  /*3470*/  FADD R57, R57, R62 ;  /* 0x0000003e39397221 */ /* 0x000fc80000000000 */
[----:B------:R-:W-:Y:S01]  /*3480*/  FADD R57, R38, R57 ;  /* 0x0000003926397221 */ /* 0x000fe20000000000 */
[----:B------:R-:W-:-:S03]  /*3490*/  F2FP.F16.F32.PACK_AB R38, R44, R45 ;  /* 0x0000002d2c26723e */ /* 0x000fc600000000ff */
[----:B------:R-:W-:-:S07]  /*34a0*/  FADD R12, R12, R57 ;  /* 0x000000390c0c7221 */ /* 0x000fce0000000000 */
.L_x_23:
[----:B-1----:R1:W2:Y:S02]  /*34b0*/  SYNCS.PHASECHK.TRANS64.TRYWAIT P1, [R2+URZ+0xc808], R41 ;  /* 0x00c80829020075a7 */ /* 0x0022a4000802017f */
[----:B--2---:R-:W-:Y:S05]  /*34c0*/  @!P1 NANOSLEEP.SYNCS 0x989680 ;  /* 0x009896800000995d */ /* 0x004fea0003900000 */
[----:B------:R-:W2:Y:S02]  /*34d0*/  @!P1 SYNCS.PHASECHK.TRANS64 P1, [R2+URZ+0xc808], R41 ;  /* 0x00c80829020095a7 */ /* 0x000ea4000802007f */
[----:B--2---:R-:W-:Y:S05]  /*34e0*/  @!P1 BRA `(.L_x_23) ;  /* 0xfffffffc00f09947 */ /* 0x004fea000383ffff */
[----:B------:R-:W-:Y:S01]  /*34f0*/  UIADD3 UR6, UR14, 0x280, URZ ;  /* 0x000002800e067890 */ /* 0x000fe2000fffe03f */
[----:B------:R-:W-:Y:S01]  /*3500*/  WARPGROUP.ARRIVE ;  /* 0x00000000000079c5 */ /* 0x000fe20000000000 */
[----:B------:R-:W-:Y:S01]  /*3510*/  UMOV UR7, 0xc0000010 ;  /* 0xc000001000077882 */ /* 0x000fe20000000000 */
[----:B------:R-:W-:Y:S01]  /*3520*/  UIADD3 UR8, UR14, 0x300, URZ ;  /* 0x000003000e087890 */ /* 0x000fe2000fffe03f */
[C---:B------:R-:W-:Y:S01]  /*3530*/  ISETP.GE.AND P1, PT, R97.reuse, 0x3, PT ;  /* 0x000000036100780c */ /* 0x040fe20003f26270 */
[----:B------:R-:W-:Y:S01]  /*3540*/  UMOV UR19, 0xc0000010 ;  /* 0xc000001000137882 */ /* 0x000fe20000000000 */
[----:B------:R-:W-:Y:S01]  /*3550*/  UIADD3 UR10, UR14, 0x380, URZ ;  /* 0x000003800e0a7890 */ /* 0x000fe2000fffe03f */
[----:B------:R-:W-:Y:S01]  /*3560*/  VIADD R18, R2, 0xc820 ;  /* 0x0000c82002127836 */ /* 0x000fe20000000000 */
[----:B------:R-:W-:Y:S01]  /*3570*/  UMOV UR11, 0xc0000010 ;  /* 0xc0000010000b7882 */ /* 0x000fe20000000000 */
[----:B------:R-:W-:Y:S01]  /*3580*/  HGMMA.64x16x16.F32 R88, R24, gdesc[UR4].tnspB, RZ, !UPT, gsb0 ;  /* 0x4020000418587df0 */ /* 0x000fe2000c0008ff */
[----:B------:R-:W-:Y:S01]  /*3590*/  UMOV UR18, UR8 ;  /* 0x0000000800127c82 */ /* 0x000fe20008000000 */
[----:B------:R-:W-:Y:S01]  /*35a0*/  UIADD3 UR12, UR14, 0x400, URZ ;  /* 0x000004000e0c7890 */ /* 0x000fe2000fffe03f */
[----:B------:R-:W-:Y:S01]  /*35b0*/  IADD3 R14, R14, 0x40, RZ ;  /* 0x000000400e0e7810 */ /* 0x000fe20007ffe0ff */
[----:B------:R-:W-:Y:S01]  /*35c0*/  UIADD3 UR6, UR14, 0x480, URZ ;  /* 0x000004800e067890 */ /* 0x000fe2000fffe03f */
[----:B------:R-:W-:Y:S01]  /*35d0*/  VIADD R97, R97, 0xffffffff ;  /* 0xffffffff61617836 */ /* 0x000fe20000000000 */
[----:B------:R-:W-:Y:S01]  /*35e0*/  UMOV UR7, 0xc0000010 ;  /* 0xc000001000077882 */ /* 0x000fe20000000000 */
[----:B------:R-:W-:Y:S01]  /*35f0*/  UIADD3 UR8, UR14, 0x320, URZ ;  /* 0x000003200e087890 */ /* 0x000fe2000fffe03f */
[----:B------:R-:W-:-:S02]  /*3600*/  WARPGROUP.DEPBAR.LE gsb0, 0x0 ;  /* 0x00008000000079c5 */ /* 0x000fc40000010000 */
[----:B------:R-:W-:-:S06]  /*3610*/  WARPGROUP.ARRIVE ;  /* 0x00000000000079c5 */ /* 0x000fcc0000000000 */
[----:B------:R-:W-:Y:S01]  /*3620*/  HGMMA.64x16x16.F32 R80, R24, gdesc[UR16].tnspB, RZ, !UPT, gsb0 ;  /* 0x4020001018507df0 */ /* 0x000fe2000c0008ff */
[----:B------:R-:W-:Y:S01]  /*3630*/  UMOV UR18, UR8 ;  /* 0x0000000800127c82 */ /* 0x000fe20008000000 */
[----:B------:R-:W-:Y:S01]  /*3640*/  UMOV UR19, 0xc0000010 ;  /* 0xc000001000137882 */ /* 0x000fe20000000000 */
[----:B------:R-:W-:Y:S01]  /*3650*/  UIADD3 UR8, UR14, 0x340, URZ ;  /* 0x000003400e087890 */ /* 0x000fe2000fffe03f */
[----:B------:R-:W-:Y:S02]  /*3660*/  WARPGROUP.DEPBAR.LE gsb0, 0x0 ;  /* 0x00008000000079c5 */ /* 0x000fe40000010000 */
        /* <DEDUP_REMOVED lines=8> */
[----:B------:R-:W-:Y:S01]  /*36f0*/  UIADD3 UR10, UR14, 0x3a0, URZ ;  /* 0x000003a00e0a7890 */ /* 0x000fe2000fffe03f */
[----:B------:R-:W-:Y:S01]  /*3700*/  UMOV UR11, 0xc0000010 ;  /* 0xc0000010000b7882 */ /* 0x000fe20000000000 */
[----:B------:R-:W-:Y:S02]  /*3710*/  WARPGROUP.DEPBAR.LE gsb0, 0x0 ;  /* 0x00008000000079c5 */ /* 0x000fe40000010000 */
[----:B------:R-:W-:-:S06]  /*3720*/  WARPGROUP.ARRIVE ;  /* 0x00000000000079c5 */ /* 0x000fcc0000000000 */
[----:B------:R-:W-:Y:S01]  /*3730*/  HGMMA.64x16x16.F32 R56, R24, gdesc[UR4].tnspB, RZ, !UPT, gsb0 ;  /* 0x4020000418387df0 */ /* 0x000fe2000c0008ff */
[----:B------:R-:W-:Y:S01]  /*3740*/  UIADD3 UR6, UR14, 0x2a0, URZ ;  /* 0x000002a00e067890 */ /* 0x000fe2000fffe03f */
[----:B------:R-:W-:Y:S01]  /*3750*/  UMOV UR7, 0xc0000010 ;  /* 0xc000001000077882 */ /* 0x000fe20000000000 */
[----:B------:R-:W-:Y:S02]  /*3760*/  WARPGROUP.DEPBAR.LE gsb0, 0x0 ;  /* 0x00008000000079c5 */ /* 0x000fe40000010000 */
[----:B------:R-:W-:Y:S01]  /*3770*/  WARPGROUP.ARRIVE ;  /* 0x00000000000079c5 */ /* 0x000fe20000000000 */
[----:B------:R-:W-:-:S05]  /*3780*/  PRMT R24, RZ, 0x654, R18 ;  /* 0x00000654ff187816 */ /* 0x000fca0000000012 */
[----:B------:R-:W-:Y:S01]  /*3790*/  HGMMA.64x16x16.F32 R88, R28, gdesc[UR4].tnspB, R88, gsb0 ;  /* 0x402000041c587df0 */ /* 0x000fe20008000858 */
[----:B------:R-:W-:Y:S01]  /*37a0*/  UIADD3 UR6, UR14, 0x4a0, URZ ;  /* 0x000004a00e067890 */ /* 0x000fe2000fffe03f */
[----:B------:R-:W-:Y:S01]  /*37b0*/  UMOV UR7, 0xc0000010 ;  /* 0xc000001000077882 */ /* 0x000fe20000000000 */
[----:B------:R-:W-:Y:S02]  /*37c0*/  WARPGROUP.DEPBAR.LE gsb0, 0x0 ;  /* 0x00008000000079c5 */ /* 0x000fe40000010000 */
[----:B------:R-:W-:-:S06]  /*37d0*/  WARPGROUP.ARRIVE ;  /* 0x00000000000079c5 */ /* 0x000fcc0000000000 */
[----:B------:R-:W-:Y:S01]  /*37e0*/  HGMMA.64x16x16.F32 R80, R28, gdesc[UR16].tnspB, R80, gsb0 ;  /* 0x402000101c507df0 */ /* 0x000fe20008000850 */
[----:B------:R-:W-:Y:S01]  /*37f0*/  UMOV UR18, UR8 ;  /* 0x0000000800127c82 */ /* 0x000fe20008000000 */
[----:B------:R-:W-:Y:S01]  /*3800*/  UMOV UR19, 0xc0000010 ;  /* 0xc000001000137882 */ /* 0x000fe20000000000 */
[----:B------:R-:W-:Y:S01]  /*3810*/  UIADD3 UR8, UR14, 0x360, URZ ;  /* 0x000003600e087890 */ /* 0x000fe2000fffe03f */
        /* <DEDUP_REMOVED lines=9> */
[----:B------:R-:W-:Y:S01]  /*38b0*/  UIADD3 UR10, UR14, 0x3c0, URZ ;  /* 0x000003c00e0a7890 */ /* 0x000fe2000fffe03f */
[----:B------:R-:W-:Y:S01]  /*38c0*/  UMOV UR11, 0xc0000010 ;  /* 0xc0000010000b7882 */ /* 0x000fe20000000000 */
        /* <DEDUP_REMOVED lines=38> */
[----:B------:R-:W-:Y:S03]  /*3b30*/  HGMMA.64x16x16.F32 R80, R36, gdesc[UR16].tnspB, R80, gsb0 ;  /* 0x4020001024507df0 */ /* 0x000fe60008000850 */
[----:B------:R-:W-:Y:S02]  /*3b40*/  WARPGROUP.DEPBAR.LE gsb0, 0x0 ;  /* 0x00008000000079c5 */ /* 0x000fe40000010000 */
[----:B------:R-:W-:-:S06]  /*3b50*/  WARPGROUP.ARRIVE ;  /* 0x00000000000079c5 */ /* 0x000fcc0000000000 */
[----:B------:R-:W-:Y:S01]  /*3b60*/  HGMMA.64x16x16.F32 R72, R36, gdesc[UR8].tnspB, R72, gsb0 ;  /* 0x4020000824487df0 */ /* 0x000fe20008000848 */
[----:B------:R-:W-:Y:S01]  /*3b70*/  UMOV UR10, UR12 ;  /* 0x0000000c000a7c82 */ /* 0x000fe20008000000 */
[----:B------:R-:W-:Y:S01]  /*3b80*/  UMOV UR11, 0xc0000010 ;  /* 0xc0000010000b7882 */ /* 0x000fe20000000000 */
[----:B------:R-:W-:Y:S02]  /*3b90*/  WARPGROUP.DEPBAR.LE gsb0, 0x0 ;  /* 0x00008000000079c5 */ /* 0x000fe40000010000 */
[----:B------:R-:W-:-:S06]  /*3ba0*/  WARPGROUP.ARRIVE ;  /* 0x00000000000079c5 */ /* 0x000fcc0000000000 */
[----:B------:R-:W-:Y:S03]  /*3bb0*/  HGMMA.64x16x16.F32 R64, R36, gdesc[UR8].tnspB, R64, gsb0 ;  /* 0x4020000824407df0 */ /* 0x000fe60008000840 */
[----:B------:R-:W-:Y:S02]  /*3bc0*/  WARPGROUP.DEPBAR.LE gsb0, 0x0 ;  /* 0x00008000000079c5 */ /* 0x000fe40000010000 */
[----:B------:R-:W-:-:S06]  /*3bd0*/  WARPGROUP.ARRIVE ;  /* 0x00000000000079c5 */ /* 0x000fcc0000000000 */
[----:B------:R-:W-:Y:S03]  /*3be0*/  HGMMA.64x16x16.F32 R56, R36, gdesc[UR4].tnspB, R56, gsb0 ;  /* 0x4020000424387df0 */ /* 0x000fe60008000838 */
[----:B------:R-:W-:Y:S02]  /*3bf0*/  WARPGROUP.DEPBAR.LE gsb0, 0x0 ;  /* 0x00008000000079c5 */ /* 0x000fe40000010000 */
[----:B------:R2:W-:Y:S01]  /*3c00*/  SYNCS.ARRIVE.TRANS64.RED.A1T0 RZ, [R24+URZ], RZ ;  /* 0x000000ff18ff79a7 */ /* 0x0005e2000810043f */
[----:B------:R-:W-:Y:S05]  /*3c10*/  @!P1 BRA `(.L_x_24) ;  /* 0x0000002400f09947 */ /* 0x000fea0003800000 */
[----:B------:R-:W-:Y:S01]  /*3c20*/  IMAD.MOV.U32 R101, RZ, RZ, R15 ;  /* 0x000000ffff657224 */ /* 0x000fe200078e000f */
[----:B------:R-:W-:Y:S01]  /*3c30*/  MOV R19, 0x2 ;  /* 0x0000000200137802 */ /* 0x000fe20000000f00 */
[----:B------:R-:W-:Y:S01]  /*3c40*/  IMAD.MOV.U32 R99, RZ, RZ, R17 ;  /* 0x000000ffff637224 */ /* 0x000fe200078e0011 */
[----:B------:R-:W-:Y:S01]  /*3c50*/  ULDC.64 UR22, c[0x0][0x198] ;  /* 0x0000660000167ab9 */ /* 0x000fe20000000a00 */
[----:B------:R-:W-:Y:S02]  /*3c60*/  IMAD.MOV.U32 R7, RZ, RZ, 0x1 ;  /* 0x00000001ff077424 */ /* 0x000fe400078e00ff */
[----:B------:R-:W-:-:S07]  /*3c70*/  IMAD.MOV.U32 R4, RZ, RZ, RZ ;  /* 0x000000ffff047224 */ /* 0x000fce00078e00ff */
.L_x_36:
[C---:B------:R-:W-:Y:S01]  /*3c80*/  ISETP.GT.AND P1, PT, R97.reuse, 0x2, PT ;  /* 0x000000026100780c */ /* 0x040fe20003f24270 */
[----:B------:R-:W-:Y:S01]  /*3c90*/  VIADD R97, R97, 0xffffffff ;  /* 0xffffffff61617836 */ /* 0x000fe20000000000 */
[----:B--2---:R-:W-:Y:S02]  /*3ca0*/  LEA R24, R19, R2, 0x3 ;  /* 0x0000000213187211 */ /* 0x004fe400078e18ff */
[----:B------:R-:W-:-:S09]  /*3cb0*/  SHF.L.U32 R15, R4, 0x1f, RZ ;  /* 0x0000001f040f7819 */ /* 0x000fd200000006ff */
.L_x_25:
[----:B--2---:R2:W3:Y:S02]  /*3cc0*/  SYNCS.PHASECHK.TRANS64.TRYWAIT P2, [R24+URZ+0xc800], R15 ;  /* 0x00c8000f180075a7 */ /* 0x0044e4000804017f */
[----:B---3--:R-:W-:Y:S05]  /*3cd0*/  @!P2 NANOSLEEP.SYNCS 0x989680 ;  /* 0x009896800000a95d */ /* 0x008fea0003900000 */
[----:B------:R-:W3:Y:S02]  /*3ce0*/  @!P2 SYNCS.PHASECHK.TRANS64 P2, [R24+URZ+0xc800], R15 ;  /* 0x00c8000f1800a5a7 */ /* 0x000ee4000804007f */
[----:B---3--:R-:W-:Y:S05]  /*3cf0*/  @!P2 BRA `(.L_x_25) ;  /* 0xfffffffc00f0a947 */ /* 0x008fea000383ffff */
[----:B------:R-:W-:Y:S05]  /*3d00*/  WARPSYNC.ALL ;  /* 0x0000000000007948 */ /* 0x000fea0003800000 */
[----:B------:R-:W-:Y:S01]  /*3d10*/  R2UR UR6, R19 ;  /* 0x00000000130672ca */ /* 0x000fe200000e0000 */
[----:B-12---:R-:W-:Y:S01]  /*3d20*/  WARPGROUP.ARRIVE ;  /* 0x00000000000079c5 */ /* 0x006fe20000000000 */
[----:B------:R-:W-:Y:S01]  /*3d30*/  R2UR UR16, R22 ;  /* 0x00000000161072ca */ /* 0x000fe200000e0000 */
[----:B------:R-:W-:Y:S01]  /*3d40*/  UMOV UR19, 0xc0000010 ;  /* 0xc000001000137882 */ /* 0x000fe20000000000 */
[----:B------:R-:W-:Y:S01]  /*3d50*/  R2UR UR17, R23 ;  /* 0x00000000171172ca */ /* 0x000fe200000e0000 */
[----:B------:R-:W-:Y:S01]  /*3d60*/  UMOV UR11, 0xc0000010 ;  /* 0xc0000010000b7882 */ /* 0x000fe20000000000 */
[----:B------:R-:W-:Y:S01]  /*3d70*/  R2UR UR8, R20 ;  /* 0x00000000140872ca */ /* 0x000fe200000e0000 */
[----:B------:R-:W-:Y:S01]  /*3d80*/  UMOV UR59, 0xc0000010 ;  /* 0xc0000010003b7882 */ /* 0x000fe20000000000 */
[----:B------:R-:W-:Y:S01]  /*3d90*/  R2UR UR9, R21 ;  /* 0x00000000150972ca */ /* 0x000fe200000e0000 */
[----:B------:R-:W-:Y:S01]  /*3da0*/  UMOV UR47, 0xc0000010 ;  /* 0xc0000010002f7882 */ /* 0x000fe20000000000 */
[----:B------:R-:W-:-:S03]  /*3db0*/  ISETP.NE.AND P2, PT, R10, RZ, PT ;  /* 0x000000ff0a00720c */ /* 0x000fc60003f45270 */
[----:B------:R-:W-:-:S04]  /*3dc0*/  UIMAD UR6, UR6, 0x280, UR15 ;  /* 0x00000280060678a4 */ /* 0x000fc8000f8e020f */
[----:B------:R-:W-:Y:S02]  /*3dd0*/  UIADD3 UR7, UR6, 0x80, URZ ;  /* 0x0000008006077890 */ /* 0x000fe4000fffe03f */
[----:B------:R-:W-:Y:S02]  /*3de0*/  UIADD3 UR58, UR6, 0x100, URZ ;  /* 0x00000100063a7890 */ /* 0x000fe4000fffe03f */
[----:B------:R-:W-:Y:S01]  /*3df0*/  UMOV UR18, UR6 ;  /* 0x0000000600127c82 */ /* 0x000fe20008000000 */
[----:B------:R-:W-:Y:S01]  /*3e00*/  UIADD3 UR46, UR6, 0x180, URZ ;  /* 0x00000180062e7890 */ /* 0x000fe2000fffe03f */
[----:B------:R-:W-:Y:S01]  /*3e10*/  HGMMA.64x64x16.F32 R24, gdesc[UR16], RZ, !UPT, gsb0 ;  /* 0x00e00000101879f0 */ /* 0x000fe2000c0008ff */
[----:B------:R-:W-:Y:S01]  /*3e20*/  UMOV UR10, UR7 ;  /* 0x00000007000a7c82 */ /* 0x000fe20008000000 */
[----:B------:R-:W-:Y:S01]  /*3e30*/  UIADD3 UR6, UR6, 0x200, URZ ;  /* 0x0000020006067890 */ /* 0x000fe2000fffe03f */
[----:B------:R-:W-:Y:S01]  /*3e40*/  UMOV UR7, 0xc0000010 ;  /* 0xc000001000077882 */ /* 0x000fe20000000000 */
[----:B------:R-:W-:-:S02]  /*3e50*/  WARPGROUP.DEPBAR.LE gsb0, 0x0 ;  /* 0x00008000000079c5 */ /* 0x000fc40000010000 */
[----:B------:R-:W-:-:S06]  /*3e60*/  WARPGROUP.ARRIVE ;  /* 0x00000000000079c5 */ /* 0x000fcc0000000000 */
[----:B------:R-:W-:Y:S03]  /*3e70*/  HGMMA.64x64x16.F32 R24, gdesc[UR8], R24, gsb0 ;  /* 0x00e00000081879f0 */ /* 0x000fe60008000818 */
        /* <DEDUP_REMOVED lines=10> */
[----:B------:R-:W-:Y:S05]  /*3f20*/  @P2 BRA `(.L_x_26) ;  /* 0x0000000000fc2947 */ /* 0x000fea0003800000 */
[----:B------:R-:W-:-:S13]  /*3f30*/  ISETP.LT.OR P3, PT, R8, 0x1, !P0 ;  /* 0x000000010800780c */ /* 0x000fda0004761670 */
[----:B------:R-:W-:Y:S05]  /*3f40*/  @P3 BRA `(.L_x_27) ;  /* 0x0000000000f03947 */ /* 0x000fea0003800000 */
[----:B------:R-:W-:Y:S01]  /*3f50*/  ISETP.NE.AND P4, PT, R0, RZ, PT ;  /* 0x000000ff0000720c */ /* 0x000fe20003f85270 */
[----:B------:R-:W-:Y:S01]  /*3f60*/  IMAD R15, R5, 0x8, R2 ;  /* 0x00000008050f7824 */ /* 0x000fe200078e0202 */
[----:B------:R-:W-:-:S11]  /*3f70*/  SHF.L.U32 R96, R6, 0x1f, RZ ;  /* 0x0000001f06607819 */ /* 0x000fd600000006ff */
.L_x_28:
        /* <DEDUP_REMOVED lines=10> */
.L_x_29:
[----:B------:R-:W-:Y:S01]  /*4020*/  IMAD R17, R5, 0x2800, R2 ;  /* 0x0000280005117824 */ /* 0x000fe200078e0202 */
[----:B------:R-:W-:Y:S01]  /*4030*/  R2UR UR49, R15 ;  /* 0x000000000f3172ca */ /* 0x000fe200000e0000 */
[----:B------:R-:W-:Y:S01]  /*4040*/  UIADD3 UR6, UP0, UR22, 0x1f0, URZ ;  /* 0x000001f016067890 */ /* 0x000fe2000ff1e03f */
[----:B------:R-:W-:Y:S01]  /*4050*/  R2UR UR51, R9 ;  /* 0x00000000093372ca */ /* 0x000fe200000e0000 */
[----:B------:R-:W-:Y:S01]  /*4060*/  UMOV UR30, 0x0 ;  /* 0x00000000001e7882 */ /* 0x000fe20000000000 */
[----:B------:R-:W-:Y:S01]  /*4070*/  R2UR UR8, R17 ;  /* 0x00000000110872ca */ /* 0x000fe200000e0000 */
[----:B------:R-:W-:Y:S01]  /*4080*/  UIADD3.X UR7, URZ, UR23, URZ, UP0, !UPT ;  /* 0x000000173f077290 */ /* 0x000fe200087fe43f */
[----:B------:R-:W-:Y:S01]  /*4090*/  VIADD R5, R5, 0x1 ;  /* 0x0000000105057836 */ /* 0x000fe20000000000 */
[----:B------:R-:W-:Y:S01]  /*40a0*/  UMOV UR31, 0x10000000 ;  /* 0x10000000001f7882 */ /* 0x000fe20000000000 */
[----:B------:R-:W-:Y:S01]  /*40b0*/  UMOV UR50, URZ ;  /* 0x0000003f00327c82 */ /* 0x000fe20008000000 */
[----:B------:R-:W-:Y:S01]  /*40c0*/  UMOV UR34, 0x10 ;  /* 0x0000001000227882 */ /* 0x000fe20000000000 */
[----:B------:R-:W-:Y:S01]  /*40d0*/  UMOV UR36, UR52 ;  /* 0x0000003400247c82 */ /* 0x000fe20008000000 */
[----:B------:R-:W-:Y:S01]  /*40e0*/  UMOV UR37, UR53 ;  /* 0x0000003500257c82 */ /* 0x000fe20008000000 */
[----:B------:R-:W-:Y:S01]  /*40f0*/  UMOV UR26, 0x20 ;  /* 0x00000020001a7882 */ /* 0x000fe20000000000 */
[----:B------:R-:W-:Y:S01]  /*4100*/  UIADD3 UR49, UR49, 0xc800, URZ ;  /* 0x0000c80031317890 */ /* 0x000fe2000fffe03f */
[----:B------:R-:W-:Y:S01]  /*4110*/  ISETP.NE.AND P3, PT, R5, 0x4, PT ;  /* 0x000000040500780c */ /* 0x000fe20003f65270 */
[----:B------:R-:W-:-:S02]  /*4120*/  USHF.L.U32 UR51, UR51, 0x6, URZ ;  /* 0x0000000633337899 */ /* 0x000fc4000800063f */
[----:B------:R-:W-:Y:S01]  /*4130*/  UIADD3 UR48, UR8, 0x2800, URZ ;  /* 0x0000280008307890 */ /* 0x000fe2000fffe03f */
[----:B-12---:R-:W-:Y:S01]  /*4140*/  SEL R15, RZ, 0x1, P3 ;  /* 0x00000001ff0f7807 */ /* 0x006fe20001800000 */
[----:B------:R-:W-:Y:S01]  /*4150*/  UIADD3 UR32, UR8, 0x3000, URZ ;  /* 0x0000300008207890 */ /* 0x000fe2000fffe03f */
[----:B------:R-:W-:Y:S01]  /*4160*/  SEL R5, R5, RZ, P3 ;  /* 0x000000ff05057207 */ /* 0x000fe20001800000 */
[----:B------:R-:W-:Y:S01]  /*4170*/  UIADD3 UR24, UR8, 0x3800, URZ ;  /* 0x0000380008187890 */ /* 0x000fe2000fffe03f */
[----:B------:R-:W-:Y:S01]  /*4180*/  LOP3.LUT R6, R6, R15, RZ, 0x3c, !PT ;  /* 0x0000000f06067212 */ /* 0x000fe200078e3cff */
[----:B------:R-:W-:Y:S02]  /*4190*/  UIADD3 UR16, UR8, 0x4000, URZ ;  /* 0x0000400008107890 */ /* 0x000fe4000fffe03f */
[----:B------:R-:W-:Y:S01]  /*41a0*/  UIADD3 UR8, UR8, 0x4800, URZ ;  /* 0x0000480008087890 */ /* 0x000fe2000fffe03f */
[----:B------:R1:W-:Y:S01]  /*41b0*/  UTMALDG.4D [UR48], [UR6], desc[UR30] ;  /* 0x00001e30060075b4 */ /* 0x0003e20008019000 */
[----:B------:R-:W-:Y:S01]  /*41c0*/  UMOV UR33, UR49 ;  /* 0x0000003100217c82 */ /* 0x000fe20008000000 */
[----:B------:R-:W-:Y:S01]  /*41d0*/  UMOV UR35, UR51 ;  /* 0x0000003300237c82 */ /* 0x000fe20008000000 */
        /* <DEDUP_REMOVED lines=19> */
.L_x_27:
[----:B------:R-:W-:-:S07]  /*4310*/  IADD3 R8, R8, -0x1, RZ ;  /* 0xffffffff08087810 */ /* 0x000fce0007ffe0ff */
.L_x_26:
[----:B------:R-:W-:Y:S01]  /*4320*/  VIADD R19, R19, 0x1 ;  /* 0x0000000113137836 */ /* 0x000fe20000000000 */
[----:B------:R-:W-:Y:S05]  /*4330*/  WARPSYNC.ALL ;  /* 0x0000000000007948 */ /* 0x000fea0003800000 */
[----:B------:R-:W-:-:S04]  /*4340*/  ISETP.NE.AND P3, PT, R19, 0x4, PT ;  /* 0x000000041300780c */ /* 0x000fc80003f65270 */
[----:B------:R-:W-:Y:S02]  /*4350*/  SEL R15, RZ, 0x1, P3 ;  /* 0x00000001ff0f7807 */ /* 0x000fe40001800000 */
[----:B------:R-:W-:Y:S02]  /*4360*/  SEL R19, R19, RZ, P3 ;  /* 0x000000ff13137207 */ /* 0x000fe40001800000 */
[----:B------:R-:W-:Y:S02]  /*4370*/  LOP3.LUT R4, R4, R15, RZ, 0x3c, !PT ;  /* 0x0000000f04047212 */ /* 0x000fe400078e3cff */
[----:B------:R-:W-:Y:S01]  /*4380*/  FMNMX R96, R24, R101, !PT ;  /* 0x0000006518607209 */ /* 0x000fe20007800000 */
[----:B------:R-:W-:Y:S01]  /*4390*/  ULDC UR6, c[0x0][0x604] ;  /* 0x0001810000067ab9 */ /* 0x000fe20000000800 */
[----:B------:R-:W-:Y:S02]  /*43a0*/  FMNMX R98, R26, R99, !PT ;  /* 0x000000631a627209 */ /* 0x000fe40007800000 */
[----:B------:R-:W-:-:S02]  /*43b0*/  FMNMX R15, R25, R96, !PT ;  /* 0x00000060190f7209 */ /* 0x000fc40007800000 */
[----:B------:R-:W-:Y:S02]  /*43c0*/  FMNMX R17, R27, R98, !PT ;  /* 0x000000621b117209 */ /* 0x000fe40007800000 */
[----:B------:R-:W-:Y:S02]  /*43d0*/  FMNMX R96, R28, R15, !PT ;  /* 0x0000000f1c607209 */ /* 0x000fe40007800000 */
[----:B------:R-:W-:Y:S02]  /*43e0*/  FMNMX R98, R30, R17, !PT ;  /* 0x000000111e627209 */ /* 0x000fe40007800000 */
[----:B------:R-:W-:Y:S02]  /*43f0*/  FMNMX R15, R29, R96, !PT ;  /* 0x000000601d0f7209 */ /* 0x000fe40007800000 */
        /* <DEDUP_REMOVED lines=24> */
[----:B------:R-:W-:-:S03]  /*4580*/  FMNMX R98, R55, R98, !PT ;  /* 0x0000006237627209 */ /* 0x000fc60007800000 */
[----:B------:R-:W1:Y:S04]  /*4590*/  SHFL.BFLY PT, R15, R96, 0x1, 0x1f ;  /* 0x0c201f00600f7f89 */ /* 0x000e6800000e0000 */
[----:B------:R-:W2:Y:S01]  /*45a0*/  SHFL.BFLY PT, R17, R98, 0x1, 0x1f ;  /* 0x0c201f0062117f89 */ /* 0x000ea200000e0000 */
[----:B-1----:R-:W-:Y:S02]  /*45b0*/  FMNMX R100, R96, R15, !PT ;  /* 0x0000000f60647209 */ /* 0x002fe40007800000 */
[----:B--2---:R-:W-:-:S03]  /*45c0*/  FMNMX R102, R98, R17, !PT ;  /* 0x0000001162667209 */ /* 0x004fc60007800000 */
[----:B------:R-:W1:Y:S04]  /*45d0*/  SHFL.BFLY PT, R15, R100, 0x2, 0x1f ;  /* 0x0c401f00640f7f89 */ /* 0x000e6800000e0000 */
[----:B------:R-:W2:Y:S01]  /*45e0*/  SHFL.BFLY PT, R17, R102, 0x2, 0x1f ;  /* 0x0c401f0066117f89 */ /* 0x000ea200000e0000 */
[----:B-1----:R-:W-:Y:S02]  /*45f0*/  FMNMX R15, R100, R15, !PT ;  /* 0x0000000f640f7209 */ /* 0x002fe40007800000 */
[----:B--2---:R-:W-:Y:S02]  /*4600*/  FMNMX R17, R102, R17, !PT ;  /* 0x0000001166117209 */ /* 0x004fe40007800000 */
[----:B------:R-:W-:Y:S02]  /*4610*/  FSETP.NEU.AND P3, PT, R15, -INF , PT ;  /* 0xff8000000f00780b */ /* 0x000fe40003f6d000 */
[----:B------:R-:W-:-:S02]  /*4620*/  FSETP.NEU.AND P4, PT, R17, -INF , PT ;  /* 0xff8000001100780b */ /* 0x000fc40003f8d000 */
[----:B------:R-:W-:Y:S02]  /*4630*/  FSEL R104, R15, RZ, P3 ;  /* 0x000000ff0f687208 */ /* 0x000fe40001800000 */
[----:B------:R-:W-:Y:S02]  /*4640*/  FSEL R106, R17, RZ, P4 ;  /* 0x000000ff116a7208 */ /* 0x000fe40002000000 */
[----:B------:R-:W-:Y:S01]  /*4650*/  LEA R102, R19, R2, 0x3 ;  /* 0x0000000213667211 */ /* 0x000fe200078e18ff */
[----:B------:R-:W-:Y:S01]  /*4660*/  FADD R96, -R104, R101 ;  /* 0x0000006568607221 */ /* 0x000fe20000000100 */
[C---:B------:R-:W-:Y:S02]  /*4670*/  IMAD R101, R7.reuse, 0x8, R18 ;  /* 0x0000000807657824 */ /* 0x040fe400078e0212 */
[----:B------:R-:W-:Y:S01]  /*4680*/  FADD R99, -R106, R99 ;  /* 0x000000636a637221 */ /* 0x000fe20000000100 */
[----:B------:R-:W-:Y:S02]  /*4690*/  VIADD R7, R7, 0x1 ;  /* 0x0000000107077836 */ /* 0x000fe40000000000 */
[----:B------:R-:W-:Y:S01]  /*46a0*/  FMUL R98, R96, UR6 ;  /* 0x0000000660627c20 */ /* 0x000fe20008400000 */
[----:B------:R-:W-:Y:S01]  /*46b0*/  FMUL R100, R99, UR6 ;  /* 0x0000000663647c20 */ /* 0x000fe20008400000 */
[----:B------:R-:W-:-:S03]  /*46c0*/  PRMT R101, RZ, 0x654, R101 ;  /* 0x00000654ff657816 */ /* 0x000fc60000000065 */
[----:B------:R-:W-:Y:S02]  /*46d0*/  FSETP.GEU.AND P3, PT, R98, -126, PT ;  /* 0xc2fc00006200780b */ /* 0x000fe40003f6e000 */
[----:B------:R-:W-:Y:S01]  /*46e0*/  FSETP.GEU.AND P4, PT, R100, -126, PT ;  /* 0xc2fc00006400780b */ /* 0x000fe20003f8e000 */
[----:B------:R1:W-:Y:S02]  /*46f0*/  SYNCS.ARRIVE.TRANS64.RED.A1T0 RZ, [R101+URZ], RZ ;  /* 0x000000ff65ff79a7 */ /* 0x0003e4000810043f */
[----:B-1----:R-:W-:-:S08]  /*4700*/  SHF.L.U32 R101, R4, 0x1f, RZ ;  /* 0x0000001f04657819 */ /* 0x002fd000000006ff */
[----:B------:R-:W-:Y:S02]  /*4710*/  @!P3 FMUL R98, R98, 0.5 ;  /* 0x3f0000006262b820 */ /* 0x000fe40000400000 */
[----:B------:R-:W-:Y:S02]  /*4720*/  @!P4 FMUL R100, R100, 0.5 ;  /* 0x3f0000006464c820 */ /* 0x000fe40000400000 */
[----:B------:R-:W1:Y:S08]  /*4730*/  MUFU.EX2 R96, R98 ;  /* 0x0000006200607308 */ /* 0x000e700000000800 */
[----:B------:R-:W2:Y:S01]  /*4740*/  MUFU.EX2 R99, R100 ;  /* 0x0000006400637308 */ /* 0x000ea20000000800 */
[----:B-1----:R-:W-:Y:S01]  /*4750*/  @!P3 FMUL R96, R96, R96 ;  /* 0x000000606060b220 */ /* 0x002fe20000400000 */
[----:B------:R-:W-:-:S03]  /*4760*/  ISETP.NE.AND P3, PT, R7, 0x4, PT ;  /* 0x000000040700780c */ /* 0x000fc60003f65270 */
[-C--:B------:R-:W-:Y:S01]  /*4770*/  FMUL R88, R88, R96.reuse ;  /* 0x0000006058587220 */ /* 0x080fe20000400000 */
[-C--:B------:R-:W-:Y:S01]  /*4780*/  FMUL R89, R89, R96.reuse ;  /* 0x0000006059597220 */ /* 0x080fe20000400000 */
[-C--:B------:R-:W-:Y:S01]  /*4790*/  FMUL R92, R92, R96.reuse ;  /* 0x000000605c5c7220 */ /* 0x080fe20000400000 */
[-C--:B------:R-:W-:Y:S01]  /*47a0*/  FMUL R93, R93, R96.reuse ;  /* 0x000000605d5d7220 */ /* 0x080fe20000400000 */
[----:B--2---:R-:W-:Y:S01]  /*47b0*/  @!P4 FMUL R99, R99, R99 ;  /* 0x000000636363c220 */ /* 0x004fe20000400000 */
[-C--:B------:R-:W-:Y:S01]  /*47c0*/  FMUL R80, R80, R96.reuse ;  /* 0x0000006050507220 */ /* 0x080fe20000400000 */
        /* <DEDUP_REMOVED lines=14> */
[----:B------:R-:W-:Y:S01]  /*48b0*/  FMUL R61, R61, R96 ;  /* 0x000000603d3d7220 */ /* 0x000fe20000400000 */
        /* <DEDUP_REMOVED lines=19> */
[----:B------:R-:W-:-:S07]  /*49f0*/  FMUL R63, R63, R99 ;  /* 0x000000633f3f7220 */ /* 0x000fce0000400000 */
.L_x_30:
[----:B-1----:R1:W2:Y:S02]  /*4a00*/  SYNCS.PHASECHK.TRANS64.TRYWAIT P4, [R102+URZ+0xc800], R101 ;  /* 0x00c80065660075a7 */ /* 0x0022a4000808017f */
[----:B--2---:R-:W-:Y:S05]  /*4a10*/  @!P4 NANOSLEEP.SYNCS 0x989680 ;  /* 0x009896800000c95d */ /* 0x004fea0003900000 */
[----:B------:R-:W2:Y:S02]  /*4a20*/  @!P4 SYNCS.PHASECHK.TRANS64 P4, [R102+URZ+0xc800], R101 ;  /* 0x00c800656600c5a7 */ /* 0x000ea4000808007f */
[----:B--2---:R-:W-:Y:S05]  /*4a30*/  @!P4 BRA `(.L_x_30) ;  /* 0xfffffffc00f0c947 */ /* 0x004fea000383ffff */
[----:B------:R-:W-:Y:S01]  /*4a40*/  ULDC UR7, c[0x0][0x604] ;  /* 0x0001810000077ab9 */ /* 0x000fe20000000800 */
[----:B------:R-:W-:Y:S01]  /*4a50*/  R2UR UR6, R19 ;  /* 0x00000000130672ca */ /* 0x000fe200000e0000 */
[----:B-1----:R-:W-:Y:S01]  /*4a60*/  FMUL R102, R104, UR7 ;  /* 0x0000000768667c20 */ /* 0x002fe20008400000 */
[----:B------:R-:W-:Y:S01]  /*4a70*/  FMUL R100, R106, UR7 ;  /* 0x000000076a647c20 */ /* 0x000fe20008400000 */
[----:B------:R-:W-:Y:S01]  /*4a80*/  UMOV UR19, 0xc0000010 ;  /* 0xc000001000137882 */ /* 0x000fe20000000000 */
[----:B------:R-:W-:Y:S01]  /*4a90*/  UMOV UR11, 0xc0000010 ;  /* 0xc0000010000b7882 */ /* 0x000fe20000000000 */
[--C-:B------:R-:W-:Y:S01]  /*4aa0*/  FFMA R24, R24, UR7, -R102.reuse ;  /* 0x0000000718187c23 */ /* 0x100fe20008000866 */
[--C-:B------:R-:W-:Y:S01]  /*4ab0*/  FFMA R25, R25, UR7, -R102.reuse ;  /* 0x0000000719197c23 */ /* 0x100fe20008000866 */
[--C-:B------:R-:W-:Y:S01]  /*4ac0*/  FFMA R103, R28, UR7, -R102.reuse ;  /* 0x000000071c677c23 */ /* 0x100fe20008000866 */
[----:B------:R-:W-:Y:S01]  /*4ad0*/  FFMA R105, R29, UR7, -R102 ;  /* 0x000000071d697c23 */ /* 0x000fe20008000866 */
[--C-:B------:R-:W-:Y:S01]  /*4ae0*/  FFMA R26, R26, UR7, -R100.reuse ;  /* 0x000000071a1a7c23 */ /* 0x100fe20008000864 */
[----:B------:R-:W-:Y:S01]  /*4af0*/  FSETP.GEU.AND P5, PT, R24, -126, PT ;  /* 0xc2fc00001800780b */ /* 0x000fe20003fae000 */
[----:B------:R-:W-:Y:S01]  /*4b00*/  FFMA R27, R27, UR7, -R100 ;  /* 0x000000071b1b7c23 */ /* 0x000fe20008000864 */
[----:B------:R-:W-:Y:S01]  /*4b10*/  FSETP.GEU.AND P4, PT, R25, -126, PT ;  /* 0xc2fc00001900780b */ /* 0x000fe20003f8e000 */
[----:B------:R-:W-:Y:S01]  /*4b20*/  FFMA R32, R32, UR7, -R102 ;  /* 0x0000000720207c23 */ /* 0x000fe20008000866 */
[----:B------:R-:W-:Y:S01]  /*4b30*/  FSETP.GEU.AND P6, PT, R103, -126, PT ;  /* 0xc2fc00006700780b */ /* 0x000fe20003fce000 */
[--C-:B------:R-:W-:Y:S01]  /*4b40*/  FFMA R34, R34, UR7, -R100.reuse ;  /* 0x0000000722227c23 */ /* 0x100fe20008000864 */
[--C-:B------:R-:W-:Y:S01]  /*4b50*/  FFMA R39, R39, UR7, -R100.reuse ;  /* 0x0000000727277c23 */ /* 0x100fe20008000864 */
[----:B------:R-:W-:Y:S01]  /*4b60*/  FFMA R35, R35, UR7, -R100 ;  /* 0x0000000723237c23 */ /* 0x000fe20008000864 */
[--C-:B------:R-:W-:Y:S01]  /*4b70*/  FFMA R41, R41, UR7, -R102.reuse ;  /* 0x0000000729297c23 */ /* 0x100fe20008000866 */
[--C-:B------:R-:W-:Y:S01]  /*4b80*/  FFMA R44, R44, UR7, -R102.reuse ;  /* 0x000000072c2c7c23 */ /* 0x100fe20008000866 */
[----:B------:R-:W-:Y:S01]  /*4b90*/  UIMAD UR6, UR6, 0x280, UR14 ;  /* 0x00000280060678a4 */ /* 0x000fe2000f8e020e */
[--C-:B------:R-:W-:Y:S01]  /*4ba0*/  FFMA R45, R45, UR7, -R102.reuse ;  /* 0x000000072d2d7c23 */ /* 0x100fe20008000866 */
[----:B------:R-:W-:Y:S01]  /*4bb0*/  FFMA R52, R52, UR7, -R102 ;  /* 0x0000000734347c23 */ /* 0x000fe20008000866 */
[----:B------:R-:W-:Y:S01]  /*4bc0*/  @!P5 FMUL R24, R24, 0.5 ;  /* 0x3f0000001818d820 */ /* 0x000fe20000400000 */
[----:B------:R-:W-:Y:S01]  /*4bd0*/  UIADD3 UR8, UR6, 0x80, URZ ;  /* 0x0000008006087890 */ /* 0x000fe2000fffe03f */
[----:B------:R-:W-:Y:S01]  /*4be0*/  @!P4 FMUL R25, R25, 0.5 ;  /* 0x3f0000001919c820 */ /* 0x000fe20000400000 */
[----:B------:R-:W-:Y:S01]  /*4bf0*/  UIADD3 UR10, UR6, 0x100, URZ ;  /* 0x00000100060a7890 */ /* 0x000fe2000fffe03f */
[----:B------:R1:W2:Y:S01]  /*4c00*/  MUFU.EX2 R101, R24 ;  /* 0x0000001800657308 */ /* 0x0002a20000000800 */
[----:B------:R-:W-:Y:S01]  /*4c10*/  @!P6 FMUL R103, R103, 0.5 ;  /* 0x3f0000006767e820 */ /* 0x000fe20000400000 */
[----:B------:R-:W-:Y:S01]  /*4c20*/  UMOV UR18, UR6 ;  /* 0x0000000600127c82 */ /* 0x000fe20008000000 */
[----:B------:R-:W-:Y:S01]  /*4c30*/  UIADD3 UR12, UR6, 0x180, URZ ;  /* 0x00000180060c7890 */ /* 0x000fe2000fffe03f */
[--C-:B------:R-:W-:Y:S01]  /*4c40*/  FFMA R54, R54, UR7, -R100.reuse ;  /* 0x0000000736367c23 */ /* 0x100fe20008000864 */
[----:B------:R-:W-:Y:S01]  /*4c50*/  UIADD3 UR16, UR6, 0x200, URZ ;  /* 0x0000020006107890 */ /* 0x000fe2000fffe03f */
[--C-:B------:R-:W-:Y:S01]  /*4c60*/  FFMA R51, R51, UR7, -R100.reuse ;  /* 0x0000000733337c23 */ /* 0x100fe20008000864 */
[--C-:B------:R-:W-:Y:S01]  /*4c70*/  FFMA R55, R55, UR7, -R100.reuse ;  /* 0x0000000737377c23 */ /* 0x100fe20008000864 */
[----:B------:R3:W4:Y:S01]  /*4c80*/  MUFU.EX2 R98, R25 ;  /* 0x0000001900627308 */ /* 0x0007220000000800 */
[----:B-1----:R-:W-:Y:S01]  /*4c90*/  FFMA R24, R30, UR7, -R100 ;  /* 0x000000071e187c23 */ /* 0x002fe20008000864 */
[----:B------:R-:W-:Y:S01]  /*4ca0*/  SEL R7, R7, RZ, P3 ;  /* 0x000000ff07077207 */ /* 0x000fe20001800000 */
[----:B------:R-:W-:-:S05]  /*4cb0*/  VIADD R19, R19, 0x1 ;  /* 0x0000000113137836 */ /* 0x000fca0000000000 */
[----:B------:R-:W1:Y:S01]  /*4cc0*/  MUFU.EX2 R29, R103 ;  /* 0x00000067001d7308 */ /* 0x000e620000000800 */
[----:B--2---:R-:W-:Y:S01]  /*4cd0*/  @!P5 FMUL R101, R101, R101 ;  /* 0x000000656565d220 */ /* 0x004fe20000400000 */
[----:B------:R-:W-:Y:S01]  /*4ce0*/  FSETP.GEU.AND P5, PT, R105, -126, PT ;  /* 0xc2fc00006900780b */ /* 0x000fe20003fae000 */
[----:B---3--:R-:W-:Y:S02]  /*4cf0*/  FFMA R25, R31, UR7, -R100 ;  /* 0x000000071f197c23 */ /* 0x008fe40008000864 */
[----:B------:R-:W-:Y:S01]  /*4d00*/  FFMA R13, R96, R13, R101 ;  /* 0x0000000d600d7223 */ /* 0x000fe20000000065 */
[----:B----4-:R-:W-:Y:S01]  /*4d10*/  @!P4 FMUL R98, R98, R98 ;  /* 0x000000626262c220 */ /* 0x010fe20000400000 */
[----:B------:R-:W-:-:S08]  /*4d20*/  FSETP.GEU.AND P4, PT, R26, -126, PT ;  /* 0xc2fc00001a00780b */ /* 0x000fd00003f8e000 */
[----:B------:R-:W-:Y:S01]  /*4d30*/  @!P5 FMUL R105, R105, 0.5 ;  /* 0x3f0000006969d820 */ /* 0x000fe20000400000 */
[----:B-1----:R-:W-:Y:S01]  /*4d40*/  @!P6 FMUL R29, R29, R29 ;  /* 0x0000001d1d1de220 */ /* 0x002fe20000400000 */
[----:B------:R-:W-:Y:S02]  /*4d50*/  FSETP.GEU.AND P6, PT, R27, -126, PT ;  /* 0xc2fc00001b00780b */ /* 0x000fe40003fce000 */
[----:B------:R1:W2:Y:S01]  /*4d60*/  MUFU.EX2 R28, R105 ;  /* 0x00000069001c7308 */ /* 0x0002a20000000800 */
[----:B------:R-:W-:-:S07]  /*4d70*/  @!P4 FMUL R26, R26, 0.5 ;  /* 0x3f0000001a1ac820 */ /* 0x000fce0000400000 */
[----:B------:R3:W4:Y:S01]  /*4d80*/  MUFU.EX2 R104, R26 ;  /* 0x0000001a00687308 */ /* 0x0007220000000800 */
[----:B-1----:R-:W-:Y:S02]  /*4d90*/  FFMA R105, R36, UR7, -R102 ;  /* 0x0000000724697c23 */ /* 0x002fe40008000866 */
[----:B------:R-:W-:-:S05]  /*4da0*/  @!P6 FMUL R27, R27, 0.5 ;  /* 0x3f0000001b1be820 */ /* 0x000fca0000400000 */
[----:B------:R-:W1:Y:S01]  /*4db0*/  MUFU.EX2 R103, R27 ;  /* 0x0000001b00677308 */ /* 0x000e620000000800 */
[----:B--2---:R-:W-:Y:S01]  /*4dc0*/  @!P5 FMUL R28, R28, R28 ;  /* 0x0000001c1c1cd220 */ /* 0x004fe20000400000 */
[----:B------:R-:W-:Y:S01]  /*4dd0*/  FSETP.GEU.AND P5, PT, R24, -126, PT ;  /* 0xc2fc00001800780b */ /* 0x000fe20003fae000 */
[----:B---3--:R-:W-:Y:S01]  /*4de0*/  FFMA R26, R33, UR7, -R102 ;  /* 0x00000007211a7c23 */ /* 0x008fe20008000866 */
[----:B----4-:R-:W-:Y:S01]  /*4df0*/  @!P4 FMUL R104, R104, R104 ;  /* 0x000000686868c220 */ /* 0x010fe20000400000 */
[----:B------:R-:W-:-:S03]  /*4e00*/  FSETP.GEU.AND P4, PT, R25, -126, PT ;  /* 0xc2fc00001900780b */ /* 0x000fc60003f8e000 */
[----:B------:R-:W-:-:S07]  /*4e10*/  FFMA R12, R99, R12, R104 ;  /* 0x0000000c630c7223 */ /* 0x000fce0000000068 */
        /* <DEDUP_REMOVED lines=13> */
[----:B------:R-:W-:-:S04]  /*4ef0*/  FSETP.GEU.AND P4, PT, R105, -126, PT ;  /* 0xc2fc00006900780b */ /* 0x000fc80003f8e000 */
[----:B------:R-:W-:-:S06]  /*4f00*/  F2FP.F16.F32.PACK_AB R27, R31, R30 ;  /* 0x0000001e1f1b723e */ /* 0x000fcc00000000ff */
[----:B------:R-:W-:Y:S01]  /*4f10*/  @!P5 FMUL R26, R26, 0.5 ;  /* 0x3f0000001a1ad820 */ /* 0x000fe20000400000 */
[----:B-1----:R-:W-:Y:S01]  /*4f20*/  @!P6 FMUL R33, R33, R33 ;  /* 0x000000212121e220 */ /* 0x002fe20000400000 */
[----:B------:R-:W-:Y:S02]  /*4f30*/  FSETP.GEU.AND P6, PT, R24, -126, PT ;  /* 0xc2fc00001800780b */ /* 0x000fe40003fce000 */
[----:B------:R1:W2:Y:S01]  /*4f40*/  MUFU.EX2 R36, R26 ;  /* 0x0000001a00247308 */ /* 0x0002a20000000800 */
[----:B------:R-:W-:-:S07]  /*4f50*/  @!P4 FMUL R105, R105, 0.5 ;  /* 0x3f0000006969c820 */ /* 0x000fce0000400000 */
[----:B------:R-:W3:Y:S01]  /*4f60*/  MUFU.EX2 R37, R105 ;  /* 0x0000006900257308 */ /* 0x000ee20000000800 */
[----:B-1----:R-:W-:Y:S02]  /*4f70*/  FFMA R26, R40, UR7, -R102 ;  /* 0x00000007281a7c23 */ /* 0x002fe40008000866 */
[----:B------:R-:W-:-:S05]  /*4f80*/  @!P6 FMUL R24, R24, 0.5 ;  /* 0x3f0000001818e820 */ /* 0x000fca0000400000 */
[----:B------:R1:W4:Y:S01]  /*4f90*/  MUFU.EX2 R32, R24 ;  /* 0x0000001800207308 */ /* 0x0003220000000800 */
[----:B--2---:R-:W-:Y:S01]  /*4fa0*/  @!P5 FMUL R36, R36, R36 ;  /* 0x000000242424d220 */ /* 0x004fe20000400000 */
[----:B------:R-:W-:Y:S01]  /*4fb0*/  FSETP.GEU.AND P5, PT, R34, -126, PT ;  /* 0xc2fc00002200780b */ /* 0x000fe20003fae000 */
[----:B---3--:R-:W-:Y:S01]  /*4fc0*/  @!P4 FMUL R37, R37, R37 ;  /* 0x000000252525c220 */ /* 0x008fe20000400000 */
[----:B------:R-:W-:Y:S01]  /*4fd0*/  FSETP.GEU.AND P4, PT, R35, -126, PT ;  /* 0xc2fc00002300780b */ /* 0x000fe20003f8e000 */
[----:B-1----:R-:W-:-:S10]  /*4fe0*/  FFMA R24, R42, UR7, -R100 ;  /* 0x000000072a187c23 */ /* 0x002fd40008000864 */
[----:B------:R-:W-:Y:S01]  /*4ff0*/  @!P5 FMUL R34, R34, 0.5 ;  /* 0x3f0000002222d820 */ /* 0x000fe20000400000 */
[----:B----4-:R-:W-:Y:S01]  /*5000*/  @!P6 FMUL R32, R32, R32 ;  /* 0x000000202020e220 */ /* 0x010fe20000400000 */
[----:B------:R-:W-:Y:S02]  /*5010*/  FSETP.GEU.AND P6, PT, R25, -126, PT ;  /* 0xc2fc00001900780b */ /* 0x000fe40003fce000 */
[----:B------:R-:W1:Y:S01]  /*5020*/  MUFU.EX2 R105, R34 ;  /* 0x0000002200697308 */ /* 0x000e620000000800 */
[----:B------:R-:W-:-:S07]  /*5030*/  @!P4 FMUL R35, R35, 0.5 ;  /* 0x3f0000002323c820 */ /* 0x000fce0000400000 */
[----:B------:R-:W2:Y:S03]  /*5040*/  MUFU.EX2 R38, R35 ;  /* 0x0000002300267308 */ /* 0x000ea60000000800 */
[----:B------:R-:W-:-:S05]  /*5050*/  @!P6 FMUL R25, R25, 0.5 ;  /* 0x3f0000001919e820 */ /* 0x000fca0000400000 */
[----:B------:R3:W4:Y:S01]  /*5060*/  MUFU.EX2 R107, R25 ;  /* 0x00000019006b7308 */ /* 0x0007220000000800 */
[----:B-1----:R-:W-:Y:S01]  /*5070*/  @!P5 FMUL R105, R105, R105 ;  /* 0x000000696969d220 */ /* 0x002fe20000400000 */
[----:B------:R-:W-:Y:S01]  /*5080*/  FSETP.GEU.AND P5, PT, R39, -126, PT ;  /* 0xc2fc00002700780b */ /* 0x000fe20003fae000 */
[--C-:B---3--:R-:W-:Y:S01]  /*5090*/  FFMA R25, R43, UR7, -R100.reuse ;  /* 0x000000072b197c23 */ /* 0x108fe20008000864 */
[----:B--2---:R-:W-:Y:S01]  /*50a0*/  @!P4 FMUL R38, R38, R38 ;  /* 0x000000262626c220 */ /* 0x004fe20000400000 */
[----:B------:R-:W-:Y:S01]  /*50b0*/  FSETP.GEU.AND P4, PT, R26, -126, PT ;  /* 0xc2fc00001a00780b */ /* 0x000fe20003f8e000 */
[--C-:B------:R-:W-:Y:S01]  /*50c0*/  FFMA R43, R46, UR7, -R100.reuse ;  /* 0x000000072e2b7c23 */ /* 0x100fe20008000864 */
[----:B------:R-:W-:Y:S01]  /*50d0*/  FFMA R46, R47, UR7, -R100 ;  /* 0x000000072f2e7c23 */ /* 0x000fe20008000864 */
[----:B------:R-:W-:-:S07]  /*50e0*/  FFMA R47, R53, UR7, -R102 ;  /* 0x00000007352f7c23 */ /* 0x000fce0008000866 */
[----:B------:R-:W-:Y:S01]  /*50f0*/  @!P5 FMUL R39, R39, 0.5 ;  /* 0x3f0000002727d820 */ /* 0x000fe20000400000 */
[----:B----4-:R-:W-:Y:S01]  /*5100*/  @!P6 FMUL R107, R107, R107 ;  /* 0x0000006b6b6be220 */ /* 0x010fe20000400000 */
[----:B------:R-:W-:Y:S02]  /*5110*/  FSETP.GEU.AND P6, PT, R41, -126, PT ;  /* 0xc2fc00002900780b */ /* 0x000fe40003fce000 */
[----:B------:R-:W1:Y:S01]  /*5120*/  MUFU.EX2 R34, R39 ;  /* 0x0000002700227308 */ /* 0x000e620000000800 */
[----:B------:R-:W-:-:S07]  /*5130*/  @!P4 FMUL R26, R26, 0.5 ;  /* 0x3f0000001a1ac820 */ /* 0x000fce0000400000 */
[----:B------:R2:W3:Y:S03]  /*5140*/  MUFU.EX2 R35, R26 ;  /* 0x0000001a00237308 */ /* 0x0004e60000000800 */
[----:B------:R-:W-:Y:S01]  /*5150*/  @!P6 FMUL R41, R41, 0.5 ;  /* 0x3f0000002929e820 */ /* 0x000fe20000400000 */
[----:B-1----:R-:W-:Y:S01]  /*5160*/  @!P5 FMUL R34, R34, R34 ;  /* 0x000000222222d220 */ /* 0x002fe20000400000 */
[----:B------:R-:W-:-:S03]  /*5170*/  FSETP.GEU.AND P5, PT, R44, -126, PT ;  /* 0xc2fc00002c00780b */ /* 0x000fc60003fae000 */
[----:B------:R-:W1:Y:S01]  /*5180*/  MUFU.EX2 R40, R41 ;  /* 0x0000002900287308 */ /* 0x000e620000000800 */
[----:B--2---:R-:W-:Y:S01]  /*5190*/  F2FP.F16.F32.PACK_AB R26, R28, R29 ;  /* 0x0000001d1c1a723e */ /* 0x004fe200000000ff */
[----:B---3--:R-:W-:Y:S01]  /*51a0*/  @!P4 FMUL R35, R35, R35 ;  /* 0x000000232323c220 */ /* 0x008fe20000400000 */
[----:B------:R-:W-:-:S07]  /*51b0*/  FSETP.GEU.AND P4, PT, R45, -126, PT ;  /* 0xc2fc00002d00780b */ /* 0x000fce0003f8e000 */
[----:B------:R-:W-:-:S04]  /*51c0*/  @!P5 FMUL R44, R44, 0.5 ;  /* 0x3f0000002c2cd820 */ /* 0x000fc80000400000 */
[----:B------:R-:W2:Y:S01]  /*51d0*/  MUFU.EX2 R39, R44 ;  /* 0x0000002c00277308 */ /* 0x000ea20000000800 */
[----:B-1----:R-:W-:Y:S01]  /*51e0*/  @!P6 FMUL R40, R40, R40 ;  /* 0x000000282828e220 */ /* 0x002fe20000400000 */
[----:B------:R-:W-:Y:S01]  /*51f0*/  FSETP.GEU.AND P6, PT, R24, -126, PT ;  /* 0xc2fc00001800780b */ /* 0x000fe20003fce000 */
[----:B------:R-:W-:-:S05]  /*5200*/  @!P4 FMUL R45, R45, 0.5 ;  /* 0x3f0000002d2dc820 */ /* 0x000fca0000400000 */
[----:B------:R1:W3:Y:S07]  /*5210*/  MUFU.EX2 R42, R45 ;  /* 0x0000002d002a7308 */ /* 0x0002ee0000000800 */
[----:B------:R-:W-:Y:S01]  /*5220*/  @!P6 FMUL R24, R24, 0.5 ;  /* 0x3f0000001818e820 */ /* 0x000fe20000400000 */
[----:B--2---:R-:W-:Y:S01]  /*5230*/  @!P5 FMUL R39, R39, R39 ;  /* 0x000000272727d220 */ /* 0x004fe20000400000 */
[----:B------:R-:W-:Y:S02]  /*5240*/  FSETP.GEU.AND P5, PT, R25, -126, PT ;  /* 0xc2fc00001900780b */ /* 0x000fe40003fae000 */
[----:B------:R2:W4:Y:S01]  /*5250*/  MUFU.EX2 R41, R24 ;  /* 0x0000001800297308 */ /* 0x0005220000000800 */
[--C-:B-1----:R-:W-:Y:S01]  /*5260*/  FFMA R45, R48, UR7, -R102.reuse ;  /* 0x00000007302d7c23 */ /* 0x102fe20008000866 */
[----:B------:R-:W-:Y:S01]  /*5270*/  FFMA R48, R49, UR7, -R102 ;  /* 0x0000000731307c23 */ /* 0x000fe20008000866 */
[----:B------:R-:W-:Y:S01]  /*5280*/  FFMA R49, R50, UR7, -R100 ;  /* 0x0000000732317c23 */ /* 0x000fe20008000864 */
[----:B------:R-:W-:Y:S01]  /*5290*/  UMOV UR7, 0xc0000010 ;  /* 0xc000001000077882 */ /* 0x000fe20000000000 */
[----:B---3--:R-:W-:Y:S01]  /*52a0*/  @!P4 FMUL R42, R42, R42 ;  /* 0x0000002a2a2ac220 */ /* 0x008fe20000400000 */
[----:B------:R-:W-:-:S02]  /*52b0*/  FSETP.GEU.AND P4, PT, R43, -126, PT ;  /* 0xc2fc00002b00780b */ /* 0x000fc40003f8e000 */
[----:B--2---:R-:W-:Y:S01]  /*52c0*/  F2FP.F16.F32.PACK_AB R24, R98, R101 ;  /* 0x000000656218723e */ /* 0x004fe200000000ff */
[----:B------:R-:W-:Y:S02]  /*52d0*/  FADD R98, R13, R98 ;  /* 0x000000620d627221 */ /* 0x000fe40000000000 */
[----:B------:R-:W-:Y:S01]  /*52e0*/  @!P5 FMUL R25, R25, 0.5 ;  /* 0x3f0000001919d820 */ /* 0x000fe20000400000 */
[----:B------:R-:W-:Y:S02]  /*52f0*/  IMAD R13, R7, 0x8, R18 ;  /* 0x00000008070d7824 */ /* 0x000fe400078e0212 */
[----:B------:R-:W-:Y:S01]  /*5300*/  FADD R29, R98, R29 ;  /* 0x0000001d621d7221 */ /* 0x000fe20000000000 */
[----:B------:R1:W2:Y:S01]  /*5310*/  MUFU.EX2 R44, R25 ;  /* 0x00000019002c7308 */ /* 0x0002a20000000800 */
[----:B----4-:R-:W-:Y:S01]  /*5320*/  @!P6 FMUL R41, R41, R41 ;  /* 0x000000292929e220 */ /* 0x010fe20000400000 */
[----:B------:R-:W-:Y:S01]  /*5330*/  FSETP.GEU.AND P6, PT, R46, -126, PT ;  /* 0xc2fc00002e00780b */ /* 0x000fe20003fce000 */
[----:B------:R-:W-:Y:S01]  /*5340*/  FADD R28, R29, R28 ;  /* 0x0000001c1d1c7221 */ /* 0x000fe20000000000 */
[----:B------:R-:W-:Y:S01]  /*5350*/  PRMT R13, RZ, 0x654, R13 ;  /* 0x00000654ff0d7816 */ /* 0x000fe2000000000d */
[----:B------:R-:W-:Y:S01]  /*5360*/  @!P4 FMUL R43, R43, 0.5 ;  /* 0x3f0000002b2bc820 */ /* 0x000fe20000400000 */
[----:B------:R-:W-:Y:S01]  /*5370*/  VIADD R7, R7, 0x1 ;  /* 0x0000000107077836 */ /* 0x000fe20000000000 */
[----:B-1----:R-:W-:Y:S01]  /*5380*/  F2FP.F16.F32.PACK_AB R25, R103, R104 ;  /* 0x000000686719723e */ /* 0x002fe200000000ff */
[----:B------:R-:W-:-:S03]  /*5390*/  FADD R103, R12, R103 ;  /* 0x000000670c677221 */ /* 0x000fc60000000000 */
[----:B------:R-:W1:Y:S01]  /*53a0*/  MUFU.EX2 R43, R43 ;  /* 0x0000002b002b7308 */ /* 0x000e620000000800 */
[----:B------:R-:W-:Y:S01]  /*53b0*/  ISETP.NE.AND P3, PT, R7, 0x4, PT ;  /* 0x000000040700780c */ /* 0x000fe20003f65270 */
[----:B------:R-:W-:Y:S01]  /*53c0*/  WARPGROUP.ARRIVE ;  /* 0x00000000000079c5 */ /* 0x000fe20000000000 */
[----:B------:R-:W-:Y:S01]  /*53d0*/  FADD R30, R103, R30 ;  /* 0x0000001e671e7221 */ /* 0x000fe20000000000 */
[----:B------:R-:W-:Y:S01]  /*53e0*/  @!P6 FMUL R46, R46, 0.5 ;  /* 0x3f0000002e2ee820 */ /* 0x000fe20000400000 */
[----:B------:R-:W-:Y:S01]  /*53f0*/  SEL R7, R7, RZ, P3 ;  /* 0x000000ff07077207 */ /* 0x000fe20001800000 */
[----:B--2---:R-:W-:Y:S01]  /*5400*/  @!P5 FMUL R44, R44, R44 ;  /* 0x0000002c2c2cd220 */ /* 0x004fe20000400000 */
[----:B------:R-:W-:Y:S01]  /*5410*/  FSETP.GEU.AND P5, PT, R45, -126, PT ;  /* 0xc2fc00002d00780b */ /* 0x000fe20003fae000 */
[----:B------:R-:W-:Y:S01]  /*5420*/  HGMMA.64x16x16.F32 R88, R24, gdesc[UR16].tnspB, R88, gsb0 ;  /* 0x4020001018587df0 */ /* 0x000fe20008000858 */
[----:B------:R-:W-:Y:S01]  /*5430*/  UMOV UR18, UR8 ;  /* 0x0000000800127c82 */ /* 0x000fe20008000000 */
[----:B------:R-:W-:Y:S01]  /*5440*/  UMOV UR19, 0xc0000010 ;  /* 0xc000001000137882 */ /* 0x000fe20000000000 */
[----:B------:R-:W-:Y:S01]  /*5450*/  UIADD3 UR8, UR6, 0x20, URZ ;  /* 0x0000002006087890 */ /* 0x000fe2000fffe03f */
[----:B------:R-:W2:Y:S01]  /*5460*/  MUFU.EX2 R46, R46 ;  /* 0x0000002e002e7308 */ /* 0x000ea20000000800 */
[----:B------:R-:W-:Y:S01]  /*5470*/  FADD R30, R30, R31 ;  /* 0x0000001f1e1e7221 */ /* 0x000fe20000000000 */
[----:B-1----:R-:W-:Y:S01]  /*5480*/  @!P4 FMUL R43, R43, R43 ;  /* 0x0000002b2b2bc220 */ /* 0x002fe20000400000 */
[----:B------:R-:W-:-:S05]  /*5490*/  FSETP.GEU.AND P4, PT, R48, -126, PT ;  /* 0xc2fc00003000780b */ /* 0x000fca0003f8e000 */
[----:B------:R-:W-:-:S06]  /*54a0*/  @!P5 FMUL R45, R45, 0.5 ;  /* 0x3f0000002d2dd820 */ /* 0x000fcc0000400000 */
[----:B------:R-:W1:Y:S01]  /*54b0*/  MUFU.EX2 R45, R45 ;  /* 0x0000002d002d7308 */ /* 0x000e620000000800 */
[----:B--2---:R-:W-:Y:S01]  /*54c0*/  @!P6 FMUL R46, R46, R46 ;  /* 0x0000002e2e2ee220 */ /* 0x004fe20000400000 */
[----:B------:R-:W-:Y:S01]  /*54d0*/  FSETP.GEU.AND P6, PT, R47, -126, PT ;  /* 0xc2fc00002f00780b */ /* 0x000fe20003fce000 */
[----:B------:R-:W-:-:S06]  /*54e0*/  @!P4 FMUL R48, R48, 0.5 ;  /* 0x3f0000003030c820 */ /* 0x000fcc0000400000 */
[----:B------:R-:W2:Y:S01]  /*54f0*/  MUFU.EX2 R48, R48 ;  /* 0x0000003000307308 */ /* 0x000ea20000000800 */
[----:B-1----:R-:W-:Y:S01]  /*5500*/  @!P5 FMUL R45, R45, R45 ;  /* 0x0000002d2d2dd220 */ /* 0x002fe20000400000 */
[----:B------:R-:W-:-:S04]  /*5510*/  FSETP.GEU.AND P5, PT, R52, -126, PT ;  /* 0xc2fc00003400780b */ /* 0x000fc80003fae000 */
[----:B------:R-:W-:Y:S01]  /*5520*/  @!P6 FMUL R47, R47, 0.5 ;  /* 0x3f0000002f2fe820 */ /* 0x000fe20000400000 */
[----:B------:R-:W-:Y:S02]  /*5530*/  WARPGROUP.DEPBAR.LE gsb0, 0x0 ;  /* 0x00008000000079c5 */ /* 0x000fe40000010000 */
[----:B------:R-:W-:-:S03]  /*5540*/  WARPGROUP.ARRIVE ;  /* 0x00000000000079c5 */ /* 0x000fc60000000000 */
[----:B------:R-:W1:Y:S01]  /*5550*/  MUFU.EX2 R47, R47 ;  /* 0x0000002f002f7308 */ /* 0x000e620000000800 */
[----:B--2---:R-:W-:Y:S01]  /*5560*/  @!P4 FMUL R48, R48, R48 ;  /* 0x000000303030c220 */ /* 0x004fe20000400000 */
[C---:B------:R-:W-:Y:S01]  /*5570*/  FSETP.GEU.AND P4, PT, R49.reuse, -126, PT ;  /* 0xc2fc00003100780b */ /* 0x040fe20003f8e000 */
[----:B------:R-:W-:Y:S01]  /*5580*/  @!P5 FMUL R52, R52, 0.5 ;  /* 0x3f0000003434d820 */ /* 0x000fe20000400000 */
[----:B------:R-:W-:Y:S01]  /*5590*/  HGMMA.64x16x16.F32 R80, R24, gdesc[UR16].tnspB, R80, gsb0 ;  /* 0x4020001018507df0 */ /* 0x000fe20008000850 */
[----:B------:R-:W-:Y:S01]  /*55a0*/  UMOV UR18, UR8 ;  /* 0x0000000800127c82 */ /* 0x000fe20008000000 */
[----:B------:R-:W-:Y:S01]  /*55b0*/  UMOV UR19, 0xc0000010 ;  /* 0xc000001000137882 */ /* 0x000fe20000000000 */
[----:B------:R-:W-:Y:S01]  /*55c0*/  UIADD3 UR8, UR6, 0x220, URZ ;  /* 0x0000022006087890 */ /* 0x000fe2000fffe03f */
[----:B------:R-:W2:Y:S07]  /*55d0*/  MUFU.EX2 R50, R52 ;  /* 0x0000003400327308 */ /* 0x000eae0000000800 */
[----:B------:R-:W-:Y:S01]  /*55e0*/  @!P4 FMUL R49, R49, 0.5 ;  /* 0x3f0000003131c820 */ /* 0x000fe20000400000 */
[----:B-1----:R-:W-:Y:S01]  /*55f0*/  @!P6 FMUL R47, R47, R47 ;  /* 0x0000002f2f2fe220 */ /* 0x002fe20000400000 */
[----:B------:R-:W-:-:S04]  /*5600*/  FSETP.GEU.AND P6, PT, R51, -126, PT ;  /* 0xc2fc00003300780b */ /* 0x000fc80003fce000 */
[----:B------:R-:W1:Y:S01]  /*5610*/  MUFU.EX2 R49, R49 ;  /* 0x0000003100317308 */ /* 0x000e620000000800 */
[----:B--2---:R-:W-:Y:S01]  /*5620*/  @!P5 FMUL R50, R50, R50 ;  /* 0x000000323232d220 */ /* 0x004fe20000400000 */
[----:B------:R-:W-:-:S07]  /*5630*/  FSETP.GEU.AND P5, PT, R55, -126, PT ;  /* 0xc2fc00003700780b */ /* 0x000fce0003fae000 */
[----:B------:R-:W-:-:S04]  /*5640*/  @!P6 FMUL R51, R51, 0.5 ;  /* 0x3f0000003333e820 */ /* 0x000fc80000400000 */
[----:B------:R-:W2:Y:S01]  /*5650*/  MUFU.EX2 R52, R51 ;  /* 0x0000003300347308 */ /* 0x000ea20000000800 */
[----:B-1----:R-:W-:Y:S01]  /*5660*/  @!P4 FMUL R49, R49, R49 ;  /* 0x000000313131c220 */ /* 0x002fe20000400000 */
[----:B------:R-:W-:Y:S01]  /*5670*/  FSETP.GEU.AND P4, PT, R54, -126, PT ;  /* 0xc2fc00003600780b */ /* 0x000fe20003f8e000 */
[----:B------:R-:W-:-:S05]  /*5680*/  @!P5 FMUL R55, R55, 0.5 ;  /* 0x3f0000003737d820 */ /* 0x000fca0000400000 */
[----:B------:R-:W1:Y:S01]  /*5690*/  MUFU.EX2 R12, R55 ;  /* 0x00000037000c7308 */ /* 0x000e620000000800 */
[----:B------:R-:W-:Y:S02]  /*56a0*/  WARPGROUP.DEPBAR.LE gsb0, 0x0 ;  /* 0x00008000000079c5 */ /* 0x000fe40000010000 */
[----:B------:R-:W-:-:S04]  /*56b0*/  WARPGROUP.ARRIVE ;  /* 0x00000000000079c5 */ /* 0x000fc80000000000 */
[----:B------:R-:W-:Y:S01]  /*56c0*/  @!P4 FMUL R54, R54, 0.5 ;  /* 0x3f0000003636c820 */ /* 0x000fe20000400000 */
[----:B--2---:R-:W-:Y:S01]  /*56d0*/  @!P6 FMUL R52, R52, R52 ;  /* 0x000000343434e220 */ /* 0x004fe20000400000 */
[----:B------:R-:W-:Y:S01]  /*56e0*/  HGMMA.64x16x16.F32 R72, R24, gdesc[UR8].tnspB, R72, gsb0 ;  /* 0x4020000818487df0 */ /* 0x000fe20008000848 */
[----:B------:R-:W-:Y:S01]  /*56f0*/  UMOV UR10, UR12 ;  /* 0x0000000c000a7c82 */ /* 0x000fe20008000000 */
[----:B------:R-:W-:Y:S01]  /*5700*/  UMOV UR11, 0xc0000010 ;  /* 0xc0000010000b7882 */ /* 0x000fe20000000000 */
[----:B------:R-:W-:Y:S01]  /*5710*/  UIADD3 UR12, UR6, 0x120, URZ ;  /* 0x00000120060c7890 */ /* 0x000fe2000fffe03f */
[----:B------:R-:W2:Y:S01]  /*5720*/  MUFU.EX2 R54, R54 ;  /* 0x0000003600367308 */ /* 0x000ea20000000800 */
[----:B-1----:R-:W-:Y:S01]  /*5730*/  @!P5 FMUL R12, R12, R12 ;  /* 0x0000000c0c0cd220 */ /* 0x002fe20000400000 */
[----:B--2---:R-:W-:Y:S01]  /*5740*/  @!P4 FMUL R54, R54, R54 ;  /* 0x000000363636c220 */ /* 0x004fe20000400000 */
[----:B------:R-:W-:-:S04]  /*5750*/  ISETP.NE.AND P4, PT, R19, 0x4, PT ;  /* 0x000000041300780c */ /* 0x000fc80003f85270 */
[----:B------:R-:W-:Y:S01]  /*5760*/  SEL R19, R19, RZ, P4 ;  /* 0x000000ff13137207 */ /* 0x000fe20002000000 */
        /* <DEDUP_REMOVED lines=12> */
[----:B------:R-:W-:Y:S01]  /*5830*/  F2FP.F16.F32.PACK_AB R24, R36, R33 ;  /* 0x000000212418723e */ /* 0x000fe200000000ff */
[----:B------:R-:W-:Y:S01]  /*5840*/  FADD R33, R28, R33 ;  /* 0x000000211c217221 */ /* 0x000fe20000000000 */
[----:B------:R-:W-:Y:S02]  /*5850*/  F2FP.F16.F32.PACK_AB R26, R32, R37 ;  /* 0x00000025201a723e */ /* 0x000fe400000000ff */
[----:B------:R-:W-:Y:S01]  /*5860*/  F2FP.F16.F32.PACK_AB R25, R38, R105 ;  /* 0x000000692619723e */ /* 0x000fe200000000ff */
[----:B------:R-:W-:Y:S01]  /*5870*/  FADD R105, R30, R105 ;  /* 0x000000691e697221 */ /* 0x000fe20000000000 */
[----:B------:R-:W-:Y:S01]  /*5880*/  F2FP.F16.F32.PACK_AB R27, R34, R107 ;  /* 0x0000006b221b723e */ /* 0x000fe200000000ff */
[----:B------:R-:W-:-:S02]  /*5890*/  FADD R36, R33, R36 ;  /* 0x0000002421247221 */ /* 0x000fc40000000000 */
[----:B------:R-:W-:Y:S01]  /*58a0*/  FADD R38, R105, R38 ;  /* 0x0000002669267221 */ /* 0x000fe20000000000 */
[----:B------:R-:W-:Y:S01]  /*58b0*/  WARPGROUP.ARRIVE ;  /* 0x00000000000079c5 */ /* 0x000fe20000000000 */
[----:B------:R-:W-:Y:S02]  /*58c0*/  FADD R37, R36, R37 ;  /* 0x0000002524257221 */ /* 0x000fe40000000000 */
[----:B------:R-:W-:Y:S02]  /*58d0*/  FADD R107, R38, R107 ;  /* 0x0000006b266b7221 */ /* 0x000fe40000000000 */
[----:B------:R-:W-:Y:S01]  /*58e0*/  FADD R32, R37, R32 ;  /* 0x0000002025207221 */ /* 0x000fe20000000000 */
[----:B------:R-:W-:Y:S01]  /*58f0*/  HGMMA.64x16x16.F32 R88, R24, gdesc[UR16].tnspB, R88, gsb0 ;  /* 0x4020001018587df0 */ /* 0x000fe20008000858 */
[----:B------:R-:W-:Y:S01]  /*5900*/  UMOV UR19, 0xc0000010 ;  /* 0xc000001000137882 */ /* 0x000fe20000000000 */
[----:B------:R-:W-:Y:S01]  /*5910*/  FADD R34, R107, R34 ;  /* 0x000000226b227221 */ /* 0x000fe20000000000 */
[----:B------:R-:W-:-:S02]  /*5920*/  WARPGROUP.DEPBAR.LE gsb0, 0x0 ;  /* 0x00008000000079c5 */ /* 0x000fc40000010000 */
        /* <DEDUP_REMOVED lines=16> */
[----:B------:R-:W-:-:S07]  /*5a30*/  UIADD3 UR8, UR6, 0x40, URZ ;  /* 0x0000004006087890 */ /* 0x000fce000fffe03f */
[----:B------:R-:W-:Y:S01]  /*5a40*/  UMOV UR18, UR8 ;  /* 0x0000000800127c82 */ /* 0x000fe20008000000 */
        /* <DEDUP_REMOVED lines=46> */
[----:B------:R-:W-:Y:S01]  /*5d30*/  UIADD3 UR6, UR6, 0x260, URZ ;  /* 0x0000026006067890 */ /* 0x000fe2000fffe03f */
        /* <DEDUP_REMOVED lines=11> */
[----:B------:R-:W-:-:S03]  /*5df0*/  FADD R49, R49, R54 ;  /* 0x0000003631317221 */ /* 0x000fc60000000000 */
[----:B------:R-:W-:Y:S01]  /*5e00*/  HGMMA.64x16x16.F32 R88, R24, gdesc[UR16].tnspB, R88, gsb0 ;  /* 0x4020001018587df0 */ /* 0x000fe20008000858 */
[----:B------:R-:W-:Y:S02]  /*5e10*/  FADD R12, R49, R12 ;  /* 0x0000000c310c7221 */ /* 0x000fe40000000000 */
        /* <DEDUP_REMOVED lines=17> */
[----:B------:R1:W-:Y:S02]  /*5f30*/  SYNCS.ARRIVE.TRANS64.RED.A1T0 RZ, [R13+URZ], RZ ;  /* 0x000000ff0dff79a7 */ /* 0x0003e4000810043f */
[----:B-1----:R-:W-:-:S04]  /*5f40*/  SEL R13, RZ, 0x1, P4 ;  /* 0x00000001ff0d7807 */ /* 0x002fc80002000000 */
[----:B------:R-:W-:Y:S01]  /*5f50*/  LOP3.LUT R4, R4, R13, RZ, 0x3c, !PT ;  /* 0x0000000d04047212 */ /* 0x000fe200078e3cff */
[----:B------:R-:W-:Y:S01]  /*5f60*/  FADD R13, R50, R47 ;  /* 0x0000002f320d7221 */ /* 0x000fe20000000000 */
[----:B------:R-:W-:Y:S06]  /*5f70*/  @P2 BRA `(.L_x_31) ;  /* 0x0000000400082947 */ /* 0x000fec0003800000 */
[----:B------:R-:W-:Y:S01]  /*5f80*/  ISETP.LT.OR P2, PT, R8, 0x1, !P0 ;  /* 0x000000010800780c */ /* 0x000fe20004741670 */
[----:B------:R-:W-:-:S12]  /*5f90*/  BSSY B0, `(.L_x_32) ;  /* 0x000003f000007945 */ /* 0x000fd80003800000 */
[----:B------:R-:W-:Y:S05]  /*5fa0*/  @P2 BRA `(.L_x_33) ;  /* 0x0000000000f42947 */ /* 0x000fea0003800000 */
[----:B------:R-:W-:Y:S02]  /*5fb0*/  ISETP.NE.AND P3, PT, R0, RZ, PT ;  /* 0x000000ff0000720c */ /* 0x000fe40003f65270 */
[----:B------:R-:W-:Y:S02]  /*5fc0*/  LEA R24, R5, R2, 0x3 ;  /* 0x0000000205187211 */ /* 0x000fe400078e18ff */
[----:B------:R-:W-:-:S09]  /*5fd0*/  SHF.L.U32 R25, R6, 0x1f, RZ ;  /* 0x0000001f06197819 */ /* 0x000fd200000006ff */
.L_x_34:
        /* <DEDUP_REMOVED lines=10> */
.L_x_35:
[----:B-12---:R-:W-:Y:S01]  /*6080*/  IMAD R25, R5, 0x2800, R2 ;  /* 0x0000280005197824 */ /* 0x006fe200078e0202 */
        /* <DEDUP_REMOVED lines=18> */
[----:B------:R-:W-:Y:S01]  /*61b0*/  SEL R25, RZ, 0x1, P2 ;  /* 0x00000001ff197807 */ /* 0x000fe20001000000 */
        /* <DEDUP_REMOVED lines=28> */
.L_x_33:
[----:B------:R-:W-:Y:S05]  /*6380*/  BSYNC B0 ;  /* 0x0000000000007941 */ /* 0x000fea0003800000 */
.L_x_32:
[----:B------:R-:W-:-:S07]  /*6390*/  IADD3 R8, R8, -0x1, RZ ;  /* 0xffffffff08087810 */ /* 0x000fce0007ffe0ff */
.L_x_31:
[----:B------:R-:W-:Y:S02]  /*63a0*/  VIADD R14, R14, 0x40 ;  /* 0x000000400e0e7836 */ /* 0x000fe40000000000 */
[----:B------:R-:W-:Y:S02]  /*63b0*/  IMAD.MOV.U32 R101, RZ, RZ, R15 ;  /* 0x000000ffff657224 */ /* 0x000fe400078e000f */
[----:B------:R-:W-:Y:S01]  /*63c0*/  IMAD.MOV.U32 R99, RZ, RZ, R17 ;  /* 0x000000ffff637224 */ /* 0x000fe200078e0011 */
[----:B------:R-:W-:Y:S06]  /*63d0*/  @P1 BRA `(.L_x_36) ;  /* 0xffffffd800281947 */ /* 0x000fec000383ffff */
.L_x_24:
[----:B------:R-:W-:-:S13]  /*63e0*/  ISETP.GE.AND P1, PT, R97, 0x1, PT ;  /* 0x000000016100780c */ /* 0x000fda0003f26270 */
[----:B------:R-:W-:Y:S05]  /*63f0*/  @!P1 BRA `(.L_x_37) ;  /* 0x0000002c00b89947 */ /* 0x000fea0003800000 */
[----:B------:R-:W-:Y:S01]  /*6400*/  MOV R108, R15 ;  /* 0x0000000f006c7202 */ /* 0x000fe20000000f00 */
[----:B------:R-:W-:Y:S01]  /*6410*/  IMAD.MOV.U32 R102, RZ, RZ, R17 ;  /* 0x000000ffff667224 */ /* 0x000fe200078e0011 */
[----:B------:R-:W-:-:S07]  /*6420*/  LOP3.LUT R96, R16, 0x1f, RZ, 0xc0, !PT ;  /* 0x0000001f10607812 */ /* 0x000fce00078ec0ff */
.L_x_51:
[----:B--2---:R-:W-:Y:S01]  /*6430*/  IMAD R24, R19, 0x8, R2 ;  /* 0x0000000813187824 */ /* 0x004fe200078e0202 */
[----:B------:R-:W-:-:S07]  /*6440*/  SHF.L.U32 R15, R4, 0x1f, RZ ;  /* 0x0000001f040f7819 */ /* 0x000fce00000006ff */
.L_x_38:
[----:B--2---:R2:W3:Y:S02]  /*6450*/  SYNCS.PHASECHK.TRANS64.TRYWAIT P1, [R24+URZ+0xc800], R15 ;  /* 0x00c8000f180075a7 */ /* 0x0044e4000802017f */
[----:B---3--:R-:W-:Y:S05]  /*6460*/  @!P1 NANOSLEEP.SYNCS 0x989680 ;  /* 0x009896800000995d */ /* 0x008fea0003900000 */
[----:B------:R-:W3:Y:S02]  /*6470*/  @!P1 SYNCS.PHASECHK.TRANS64 P1, [R24+URZ+0xc800], R15 ;  /* 0x00c8000f180095a7 */ /* 0x000ee4000802007f */
[----:B---3--:R-:W-:Y:S05]  /*6480*/  @!P1 BRA `(.L_x_38) ;  /* 0xfffffffc00f09947 */ /* 0x008fea000383ffff */
[----:B------:R-:W-:Y:S05]  /*6490*/  WARPSYNC.ALL ;  /* 0x0000000000007948 */ /* 0x000fea0003800000 */
[----:B------:R-:W-:Y:S01]  /*64a0*/  IMAD.U32 R98, RZ, RZ, UR15 ;  /* 0x0000000fff627e24 */ /* 0x000fe2000f8e00ff */
[----:B------:R-:W-:Y:S01]  /*64b0*/  MOV R99, 0xc0000010 ;  /* 0xc000001000637802 */ /* 0x000fe20000000f00 */
[----:B-12---:R-:W-:Y:S01]  /*64c0*/  WARPGROUP.ARRIVE ;  /* 0x00000000000079c5 */ /* 0x006fe20000000000 */
[----:B------:R-:W-:Y:S01]  /*64d0*/  R2UR UR8, R22 ;  /* 0x00000000160872ca */ /* 0x000fe200000e0000 */
[----:B------:R-:W-:Y:S01]  /*64e0*/  IMAD R98, R19, 0x280, R98 ;  /* 0x0000028013627824 */ /* 0x000fe200078e0262 */
[----:B------:R-:W-:Y:S01]  /*64f0*/  R2UR UR11, R99 ;  /* 0x00000000630b72ca */ /* 0x000fe200000e0000 */
[----:B------:R-:W-:Y:S01]  /*6500*/  IMAD.MOV.U32 R101, RZ, RZ, -0x3ffffff0 ;  /* 0xc0000010ff657424 */ /* 0x000fe200078e00ff */
[----:B------:R-:W-:Y:S01]  /*6510*/  R2UR UR9, R23 ;  /* 0x00000000170972ca */ /* 0x000fe200000e0000 */
[C---:B------:R-:W-:Y:S01]  /*6520*/  VIADD R100, R98.reuse, 0x80 ;  /* 0x0000008062647836 */ /* 0x040fe20000000000 */
[----:B------:R-:W-:-:S02]  /*6530*/  R2UR UR10, R98 ;  /* 0x00000000620a72ca */ /* 0x000fc400000e0000 */
[----:B------:R-:W-:Y:S02]  /*6540*/  MOV R99, 0xc0000010 ;  /* 0xc000001000637802 */ /* 0x000fe40000000f00 */
[----:B------:R-:W-:Y:S02]  /*6550*/  ISETP.NE.AND P1, PT, R10, RZ, PT ;  /* 0x000000ff0a00720c */ /* 0x000fe40003f25270 */
[----:B------:R-:W-:-:S07]  /*6560*/  R2UR UR7, R99 ;  /* 0x00000000630772ca */ /* 0x000fce00000e0000 */
[----:B------:R-:W-:Y:S01]  /*6570*/  HGMMA.64x64x16.F32 R24, gdesc[UR8], RZ, !UPT, gsb0 ;  /* 0x00e00000081879f0 */ /* 0x000fe2000c0008ff */
[----:B------:R-:W-:Y:S01]  /*6580*/  R2UR UR10, R100 ;  /* 0x00000000640a72ca */ /* 0x000fe200000e0000 */
[----:B------:R-:W-:Y:S01]  /*6590*/  VIADD R100, R98, 0x100 ;  /* 0x0000010062647836 */ /* 0x000fe20000000000 */
[----:B------:R-:W-:Y:S02]  /*65a0*/  R2UR UR11, R101 ;  /* 0x00000000650b72ca */ /* 0x000fe400000e0000 */
[----:B------:R-:W-:Y:S02]  /*65b0*/  R2UR UR8, R20 ;  /* 0x00000000140872ca */ /* 0x000fe400000e0000 */
[----:B------:R-:W-:Y:S02]  /*65c0*/  R2UR UR9, R21 ;  /* 0x00000000150972ca */ /* 0x000fe400000e0000 */
[----:B------:R-:W-:Y:S02]  /*65d0*/  MOV R101, 0xc0000010 ;  /* 0xc000001000657802 */ /* 0x000fe40000000f00 */
[----:B------:R-:W-:Y:S01]  /*65e0*/  R2UR UR58, R100 ;  /* 0x00000000643a72ca */ /* 0x000fe200000e0000 */
[----:B------:R-:W-:Y:S01]  /*65f0*/  VIADD R100, R98, 0x180 ;  /* 0x0000018062647836 */ /* 0x000fe20000000000 */
[----:B------:R-:W-:Y:S01]  /*6600*/  R2UR UR59, R101 ;  /* 0x00000000653b72ca */ /* 0x000fe200000e0000 */
[----:B------:R-:W-:-:S02]  /*6610*/  IMAD.MOV.U32 R101, RZ, RZ, -0x3ffffff0 ;  /* 0xc0000010ff657424 */ /* 0x000fc400078e00ff */
[----:B------:R-:W-:Y:S01]  /*6620*/  VIADD R98, R98, 0x200 ;  /* 0x0000020062627836 */ /* 0x000fe20000000000 */
[----:B------:R-:W-:Y:S02]  /*6630*/  R2UR UR46, R100 ;  /* 0x00000000642e72ca */ /* 0x000fe400000e0000 */
[----:B------:R-:W-:Y:S02]  /*6640*/  R2UR UR47, R101 ;  /* 0x00000000652f72ca */ /* 0x000fe400000e0000 */
[----:B------:R-:W-:Y:S01]  /*6650*/  R2UR UR6, R98 ;  /* 0x00000000620672ca */ /* 0x000fe200000e0000 */
        /* <DEDUP_REMOVED lines=14> */
[----:B------:R-:W-:Y:S01]  /*6740*/  ISETP.LT.OR P2, PT, R8, 0x1, !P0 ;  /* 0x000000010800780c */ /* 0x000fe20004741670 */
[----:B------:R-:W-:-:S12]  /*6750*/  BSSY B0, `(.L_x_40) ;  /* 0x000003f000007945 */ /* 0x000fd80003800000 */
[----:B------:R-:W-:Y:S05]  /*6760*/  @P2 BRA `(.L_x_41) ;  /* 0x0000000000f42947 */ /* 0x000fea0003800000 */
[----:B------:R-:W-:Y:S01]  /*6770*/  ISETP.NE.AND P3, PT, R0, RZ, PT ;  /* 0x000000ff0000720c */ /* 0x000fe20003f65270 */
[----:B------:R-:W-:Y:S01]  /*6780*/  IMAD R15, R5, 0x8, R2 ;  /* 0x00000008050f7824 */ /* 0x000fe200078e0202 */
[----:B------:R-:W-:-:S11]  /*6790*/  SHF.L.U32 R98, R6, 0x1f, RZ ;  /* 0x0000001f06627819 */ /* 0x000fd600000006ff */
.L_x_42:
        /* <DEDUP_REMOVED lines=10> */
.L_x_43:
        /* <DEDUP_REMOVED lines=9> */
[----:B------:R-:W-:Y:S01]  /*68d0*/  VIADD R5, R5, 0x1 ;  /* 0x0000000105057836 */ /* 0x000fe20000000000 */
[----:B------:R-:W-:Y:S01]  /*68e0*/  UMOV UR50, URZ ;  /* 0x0000003f00327c82 */ /* 0x000fe20008000000 */
[----:B------:R-:W-:Y:S01]  /*68f0*/  UMOV UR34, 0x10 ;  /* 0x0000001000227882 */ /* 0x000fe20000000000 */
[----:B------:R-:W-:Y:S01]  /*6900*/  UMOV UR36, UR52 ;  /* 0x0000003400247c82 */ /* 0x000fe20008000000 */
[----:B------:R-:W-:Y:S01]  /*6910*/  UMOV UR37, UR53 ;  /* 0x0000003500257c82 */ /* 0x000fe20008000000 */
        /* <DEDUP_REMOVED lines=34> */
.L_x_41:
[----:B------:R-:W-:Y:S05]  /*6b40*/  BSYNC B0 ;  /* 0x0000000000007941 */ /* 0x000fea0003800000 */
.L_x_40:
[----:B------:R-:W-:-:S07]  /*6b50*/  IADD3 R8, R8, -0x1, RZ ;  /* 0xffffffff08087810 */ /* 0x000fce0007ffe0ff */
.L_x_39:
[C---:B------:R-:W-:Y:S01]  /*6b60*/  VIADD R98, R14.reuse, 0x1 ;  /* 0x000000010e627836 */ /* 0x040fe20000000000 */
[----:B------:R-:W-:Y:S05]  /*6b70*/  WARPSYNC.ALL ;  /* 0x0000000000007948 */ /* 0x000fea0003800000 */
[C---:B------:R-:W-:Y:S01]  /*6b80*/  VIADD R100, R14.reuse, 0x8 ;  /* 0x000000080e647836 */ /* 0x040fe20000000000 */
[-C--:B------:R-:W-:Y:S01]  /*6b90*/  ISETP.GE.AND P3, PT, R3, R98.reuse, PT ;  /* 0x000000620300720c */ /* 0x080fe20003f66270 */
[----:B------:R-:W-:Y:S01]  /*6ba0*/  ULDC UR6, c[0x0][0x604] ;  /* 0x0001810000067ab9 */ /* 0x000fe20000000800 */
[----:B------:R-:W-:Y:S01]  /*6bb0*/  ISETP.GE.AND P5, PT, R11, R98, PT ;  /* 0x000000620b00720c */ /* 0x000fe20003fa6270 */
[----:B------:R-:W-:Y:S01]  /*6bc0*/  VIADD R98, R14, 0x9 ;  /* 0x000000090e627836 */ /* 0x000fe20000000000 */
[-C--:B------:R-:W-:Y:S01]  /*6bd0*/  ISETP.GE.AND P6, PT, R3, R100.reuse, PT ;  /* 0x000000640300720c */ /* 0x080fe20003fc6270 */
[----:B------:R-:W-:Y:S01]  /*6be0*/  BSSY B0, `(.L_x_44) ;  /* 0x00000ba000007945 */ /* 0x000fe20003800000 */
[----:B------:R-:W-:-:S02]  /*6bf0*/  ISETP.GE.AND P4, PT, R11, R100, PT ;  /* 0x000000640b00720c */ /* 0x000fc40003f86270 */
[C---:B------:R-:W-:Y:S02]  /*6c00*/  IADD3 R100, R14.reuse, 0x10, RZ ;  /* 0x000000100e647810 */ /* 0x040fe40007ffe0ff */
[----:B------:R-:W-:Y:S02]  /*6c10*/  FSEL R105, R25, -INF , P3 ;  /* 0xff80000019697808 */ /* 0x000fe40001800000 */
[-C--:B------:R-:W-:Y:S02]  /*6c20*/  ISETP.GE.AND P2, PT, R3, R98.reuse, PT ;  /* 0x000000620300720c */ /* 0x080fe40003f46270 */
[----:B------:R-:W-:Y:S01]  /*6c30*/  ISETP.GE.AND P3, PT, R11, R98, PT ;  /* 0x000000620b00720c */ /* 0x000fe20003f66270 */
[----:B------:R-:W-:Y:S01]  /*6c40*/  VIADD R98, R14, 0x11 ;  /* 0x000000110e627836 */ /* 0x000fe20000000000 */
[----:B------:R-:W-:Y:S02]  /*6c50*/  FSEL R106, R27, -INF , P5 ;  /* 0xff8000001b6a7808 */ /* 0x000fe40002800000 */
[----:B------:R-:W-:Y:S01]  /*6c60*/  FSEL R103, R28, -INF , P6 ;  /* 0xff8000001c677808 */ /* 0x000fe20003000000 */
[----:B------:R-:W-:Y:S01]  /*6c70*/  VIADD R28, R14, 0x18 ;  /* 0x000000180e1c7836 */ /* 0x000fe20000000000 */
[----:B------:R-:W-:-:S02]  /*6c80*/  ISETP.GE.AND P5, PT, R3, R100, PT ;  /* 0x000000640300720c */ /* 0x000fc40003fa6270 */
[----:B------:R-:W-:Y:S02]  /*6c90*/  ISETP.GE.AND P6, PT, R11, R100, PT ;  /* 0x000000640b00720c */ /* 0x000fe40003fc6270 */
[----:B------:R-:W-:Y:S01]  /*6ca0*/  FSEL R100, R30, -INF , P4 ;  /* 0xff8000001e647808 */ /* 0x000fe20002000000 */
[----:B------:R-:W-:Y:S01]  /*6cb0*/  VIADD R30, R14, 0x19 ;  /* 0x000000190e1e7836 */ /* 0x000fe20000000000 */
[----:B------:R-:W-:Y:S02]  /*6cc0*/  ISETP.GE.AND P4, PT, R3, R98, PT ;  /* 0x000000620300720c */ /* 0x000fe40003f86270 */
[----:B------:R-:W-:Y:S02]  /*6cd0*/  FSEL R27, R32, -INF , P5 ;  /* 0xff800000201b7808 */ /* 0x000fe40002800000 */
[----:B------:R-:W-:Y:S02]  /*6ce0*/  FSEL R104, R31, -INF , P3 ;  /* 0xff8000001f687808 */ /* 0x000fe40001800000 */
[----:B------:R-:W-:-:S02]  /*6cf0*/  ISETP.GE.AND P5, PT, R11, R28, PT ;  /* 0x0000001c0b00720c */ /* 0x000fc40003fa6270 */
[----:B------:R-:W-:Y:S02]  /*6d00*/  ISETP.GE.AND P3, PT, R3, R28, PT ;  /* 0x0000001c0300720c */ /* 0x000fe40003f66270 */
[----:B------:R-:W-:Y:S01]  /*6d10*/  FSEL R28, R34, -INF , P6 ;  /* 0xff800000221c7808 */ /* 0x000fe20003000000 */
[----:B------:R-:W-:Y:S01]  /*6d20*/  VIADD R34, R14, 0x21 ;  /* 0x000000210e227836 */ /* 0x000fe20000000000 */
[----:B------:R-:W-:Y:S02]  /*6d30*/  FSEL R33, R33, -INF , P4 ;  /* 0xff80000021217808 */ /* 0x000fe40002000000 */
[-C--:B------:R-:W-:Y:S02]  /*6d40*/  ISETP.GE.AND P6, PT, R3, R30.reuse, PT ;  /* 0x0000001e0300720c */ /* 0x080fe40003fc6270 */
[----:B------:R-:W-:Y:S02]  /*6d50*/  ISETP.GE.AND P4, PT, R11, R30, PT ;  /* 0x0000001e0b00720c */ /* 0x000fe40003f86270 */
[----:B------:R-:W-:-:S02]  /*6d60*/  FSEL R30, R38, -INF , P5 ;  /* 0xff800000261e7808 */ /* 0x000fc40002800000 */
[----:B------:R-:W-:Y:S02]  /*6d70*/  ISETP.GE.AND P5, PT, R3, R14, PT ;  /* 0x0000000e0300720c */ /* 0x000fe40003fa6270 */
[----:B------:R-:W-:Y:S02]  /*6d80*/  FSEL R107, R29, -INF , P2 ;  /* 0xff8000001d6b7808 */ /* 0x000fe40001000000 */
[----:B------:R-:W-:Y:S02]  /*6d90*/  ISETP.GE.AND P2, PT, R11, R98, PT ;  /* 0x000000620b00720c */ /* 0x000fe40003f46270 */
[----:B------:R-:W-:Y:S02]  /*6da0*/  FSEL R29, R37, -INF , P6 ;  /* 0xff800000251d7808 */ /* 0x000fe40003000000 */
[----:B------:R-:W-:Y:S02]  /*6db0*/  IADD3 R98, R14, 0x20, RZ ;  /* 0x000000200e627810 */ /* 0x000fe40007ffe0ff */
[----:B------:R-:W-:-:S02]  /*6dc0*/  ISETP.GE.AND P6, PT, R11, R14, PT ;  /* 0x0000000e0b00720c */ /* 0x000fc40003fc6270 */
[----:B------:R-:W-:Y:S02]  /*6dd0*/  FSEL R37, R24, -INF , P5 ;  /* 0xff80000018257808 */ /* 0x000fe40002800000 */
[----:B------:R-:W-:Y:S02]  /*6de0*/  FSEL R24, R39, -INF , P4 ;  /* 0xff80000027187808 */ /* 0x000fe40002000000 */
[----:B------:R-:W-:Y:S02]  /*6df0*/  FSEL R32, R35, -INF , P2 ;  /* 0xff80000023207808 */ /* 0x000fe40001000000 */
[-C--:B------:R-:W-:Y:S02]  /*6e00*/  ISETP.GE.AND P5, PT, R3, R34.reuse, PT ;  /* 0x000000220300720c */ /* 0x080fe40003fa6270 */
[----:B------:R-:W-:Y:S01]  /*6e10*/  ISETP.GE.AND P4, PT, R11, R34, PT ;  /* 0x000000220b00720c */ /* 0x000fe20003f86270 */
[----:B------:R-:W-:Y:S01]  /*6e20*/  VIADD R34, R14, 0x28 ;  /* 0x000000280e227836 */ /* 0x000fe20000000000 */
[----:B------:R-:W-:-:S02]  /*6e30*/  ISETP.GE.AND P2, PT, R3, R98, PT ;  /* 0x000000620300720c */ /* 0x000fc40003f46270 */
[----:B------:R-:W-:Y:S02]  /*6e40*/  FSEL R26, R26, -INF , P6 ;  /* 0xff8000001a1a7808 */ /* 0x000fe40003000000 */
[----:B------:R-:W-:Y:S02]  /*6e50*/  FSEL R31, R40, -INF , P2 ;  /* 0xff800000281f7808 */ /* 0x000fe40001000000 */
[----:B------:R-:W-:Y:S02]  /*6e60*/  FMNMX R15, R26, R102, !PT ;  /* 0x000000661a0f7209 */ /* 0x000fe40007800000 */
[-C--:B------:R-:W-:Y:S02]  /*6e70*/  ISETP.GE.AND P2, PT, R3, R34.reuse, PT ;  /* 0x000000220300720c */ /* 0x080fe40003f46270 */
[----:B------:R-:W-:Y:S02]  /*6e80*/  ISETP.GE.AND P6, PT, R11, R34, PT ;  /* 0x000000220b00720c */ /* 0x000fe40003fc6270 */
        /* <DEDUP_REMOVED lines=9> */
[----:B------:R-:W-:Y:S01]  /*6f20*/  FSEL R25, R36, -INF , P3 ;  /* 0xff80000024197808 */ /* 0x000fe20001800000 */
[----:B------:R-:W-:Y:S01]  /*6f30*/  VIADD R36, R14, 0x29 ;  /* 0x000000290e247836 */ /* 0x000fe20000000000 */
[----:B------:R-:W-:Y:S02]  /*6f40*/  FMNMX R15, R32, R15, !PT ;  /* 0x0000000f200f7209 */ /* 0x000fe40007800000 */
[----:B------:R-:W-:Y:S02]  /*6f50*/  ISETP.GE.AND P3, PT, R11, R98, PT ;  /* 0x000000620b00720c */ /* 0x000fe40003f66270 */
[----:B------:R-:W-:-:S02]  /*6f60*/  FMNMX R38, R33, R38, !PT ;  /* 0x0000002621267209 */ /* 0x000fc40007800000 */
[----:B------:R-:W-:Y:S02]  /*6f70*/  FMNMX R15, R30, R15, !PT ;  /* 0x0000000f1e0f7209 */ /* 0x000fe40007800000 */
[----:B------:R-:W-:Y:S02]  /*6f80*/  FSEL R42, R42, -INF , P3 ;  /* 0xff8000002a2a7808 */ /* 0x000fe40001800000 */
[----:B------:R-:W-:Y:S02]  /*6f90*/  FSEL R41, R41, -INF , P5 ;  /* 0xff80000029297808 */ /* 0x000fe40002800000 */
[----:B------:R-:W-:Y:S02]  /*6fa0*/  IADD3 R34, R14, 0x30, RZ ;  /* 0x000000300e227810 */ /* 0x000fe40007ffe0ff */
[-C--:B------:R-:W-:Y:S02]  /*6fb0*/  ISETP.GE.AND P3, PT, R3, R36.reuse, PT ;  /* 0x000000240300720c */ /* 0x080fe40003f66270 */
[----:B------:R-:W-:-:S02]  /*6fc0*/  ISETP.GE.AND P5, PT, R11, R36, PT ;  /* 0x000000240b00720c */ /* 0x000fc40003fa6270 */
[----:B------:R-:W-:Y:S02]  /*6fd0*/  FMNMX R38, R25, R38, !PT ;  /* 0x0000002619267209 */ /* 0x000fe40007800000 */
[----:B------:R-:W-:Y:S02]  /*6fe0*/  FSEL R36, R43, -INF , P4 ;  /* 0xff8000002b247808 */ /* 0x000fe40002000000 */
[----:B------:R-:W-:Y:S02]  /*6ff0*/  FSEL R43, R44, -INF , P2 ;  /* 0xff8000002c2b7808 */ /* 0x000fe40001000000 */
[----:B------:R-:W-:Y:S02]  /*7000*/  FMNMX R15, R24, R15, !PT ;  /* 0x0000000f180f7209 */ /* 0x000fe40007800000 */
[-C--:B------:R-:W-:Y:S02]  /*7010*/  ISETP.GE.AND P4, PT, R3, R34.reuse, PT ;  /* 0x000000220300720c */ /* 0x080fe40003f86270 */
[----:B------:R-:W-:Y:S01]  /*7020*/  ISETP.GE.AND P2, PT, R11, R34, PT ;  /* 0x000000220b00720c */ /* 0x000fe20003f46270 */
[----:B------:R-:W-:Y:S01]  /*7030*/  VIADD R34, R14, 0x31 ;  /* 0x000000310e227836 */ /* 0x000fe20000000000 */
[----:B------:R-:W-:-:S02]  /*7040*/  FMNMX R38, R29, R38, !PT ;  /* 0x000000261d267209 */ /* 0x000fc40007800000 */
        /* <DEDUP_REMOVED lines=16> */
[----:B------:R-:W-:Y:S02]  /*7150*/  FSEL R50, R50, -INF , P2 ;  /* 0xff80000032327808 */ /* 0x000fe40001000000 */
[----:B------:R-:W-:Y:S02]  /*7160*/  FMNMX R15, R99, R40, !PT ;  /* 0x00000028630f7209 */ /* 0x000fe40007800000 */
[----:B------:R-:W-:Y:S02]  /*7170*/  FSEL R113, R49, -INF , P6 ;  /* 0xff80000031717808 */ /* 0x000fe40003000000 */
[----:B------:R-:W-:Y:S02]  /*7180*/  FMNMX R38, R109, R38, !PT ;  /* 0x000000266d267209 */ /* 0x000fe40007800000 */
[-C--:B------:R-:W-:Y:S02]  /*7190*/  ISETP.GE.AND P2, PT, R3, R34.reuse, PT ;  /* 0x000000220300720c */ /* 0x080fe40003f46270 */
[----:B------:R-:W-:-:S02]  /*71a0*/  ISETP.GE.AND P6, PT, R11, R34, PT ;  /* 0x000000220b00720c */ /* 0x000fc40003fc6270 */
[----:B------:R-:W-:Y:S02]  /*71b0*/  FSEL R51, R51, -INF , P3 ;  /* 0xff80000033337808 */ /* 0x000fe40001800000 */
[----:B------:R-:W-:Y:S02]  /*71c0*/  FMNMX R34, R50, R15, !PT ;  /* 0x0000000f32227209 */ /* 0x000fe40007800000 */
[----:B------:R-:W-:Y:S02]  /*71d0*/  FMNMX R38, R111, R38, !PT ;  /* 0x000000266f267209 */ /* 0x000fe40007800000 */
[----:B------:R-:W-:Y:S02]  /*71e0*/  FSEL R54, R54, -INF , P4 ;  /* 0xff80000036367808 */ /* 0x000fe40002000000 */
[----:B------:R-:W-:Y:S02]  /*71f0*/  FMNMX R15, R51, R34, !PT ;  /* 0x00000022330f7209 */ /* 0x000fe40007800000 */
[----:B------:R-:W-:-:S02]  /*7200*/  FSEL R115, R52, -INF , P5 ;  /* 0xff80000034737808 */ /* 0x000fc40002800000 */
[----:B------:R-:W-:Y:S02]  /*7210*/  FMNMX R38, R113, R38, !PT ;  /* 0x0000002671267209 */ /* 0x000fe40007800000 */
[----:B------:R-:W-:Y:S02]  /*7220*/  FSEL R98, R55, -INF , P6 ;  /* 0xff80000037627808 */ /* 0x000fe40003000000 */
[----:B------:R-:W-:Y:S02]  /*7230*/  FMNMX R15, R54, R15, !PT ;  /* 0x0000000f360f7209 */ /* 0x000fe40007800000 */
[----:B------:R-:W-:Y:S02]  /*7240*/  FSEL R117, R53, -INF , P2 ;  /* 0xff80000035757808 */ /* 0x000fe40001000000 */
[----:B------:R-:W-:Y:S02]  /*7250*/  FMNMX R38, R115, R38, !PT ;  /* 0x0000002673267209 */ /* 0x000fe40007800000 */
[----:B------:R-:W-:-:S02]  /*7260*/  FMNMX R34, R98, R15, !PT ;  /* 0x0000000f62227209 */ /* 0x000fc40007800000 */
[----:B------:R-:W-:Y:S02]  /*7270*/  FMNMX R38, R117, R38, !PT ;  /* 0x0000002675267209 */ /* 0x000fe40007800000 */
[----:B------:R-:W-:Y:S01]  /*7280*/  IADD3 R19, R19, 0x1, RZ ;  /* 0x0000000113137810 */ /* 0x000fe20007ffe0ff */
[----:B------:R-:W1:Y:S04]  /*7290*/  SHFL.BFLY PT, R17, R34, 0x1, 0x1f ;  /* 0x0c201f0022117f89 */ /* 0x000e6800000e0000 */
[----:B------:R-:W2:Y:S01]  /*72a0*/  SHFL.BFLY PT, R15, R38, 0x1, 0x1f ;  /* 0x0c201f00260f7f89 */ /* 0x000ea200000e0000 */
[----:B-1----:R-:W-:Y:S02]  /*72b0*/  FMNMX R39, R34, R17, !PT ;  /* 0x0000001122277209 */ /* 0x002fe40007800000 */
[----:B--2---:R-:W-:-:S03]  /*72c0*/  FMNMX R35, R38, R15, !PT ;  /* 0x0000000f26237209 */ /* 0x004fc60007800000 */
[----:B------:R-:W1:Y:S04]  /*72d0*/  SHFL.BFLY PT, R44, R39, 0x2, 0x1f ;  /* 0x0c401f00272c7f89 */ /* 0x000e6800000e0000 */
[----:B------:R-:W2:Y:S01]  /*72e0*/  SHFL.BFLY PT, R40, R35, 0x2, 0x1f ;  /* 0x0c401f0023287f89 */ /* 0x000ea200000e0000 */
[----:B-1----:R-:W-:Y:S01]  /*72f0*/  FMNMX R17, R39, R44, !PT ;  /* 0x0000002c27117209 */ /* 0x002fe20007800000 */
[C---:B------:R-:W-:Y:S02]  /*7300*/  IMAD R39, R7.reuse, 0x8, R18 ;  /* 0x0000000807277824 */ /* 0x040fe400078e0212 */
[----:B------:R-:W-:Y:S01]  /*7310*/  VIADD R7, R7, 0x1 ;  /* 0x0000000107077836 */ /* 0x000fe20000000000 */
[----:B--2---:R-:W-:Y:S02]  /*7320*/  FMNMX R15, R35, R40, !PT ;  /* 0x00000028230f7209 */ /* 0x004fe40007800000 */
[----:B------:R-:W-:-:S02]  /*7330*/  FSETP.NEU.AND P3, PT, R17, -INF , PT ;  /* 0xff8000001100780b */ /* 0x000fc40003f6d000 */
[----:B------:R-:W-:Y:S02]  /*7340*/  FSETP.NEU.AND P2, PT, R15, -INF , PT ;  /* 0xff8000000f00780b */ /* 0x000fe40003f4d000 */
[----:B------:R-:W-:Y:S02]  /*7350*/  FSEL R47, R17, RZ, P3 ;  /* 0x000000ff112f7208 */ /* 0x000fe40001800000 */
[----:B------:R-:W-:Y:S02]  /*7360*/  FSEL R45, R15, RZ, P2 ;  /* 0x000000ff0f2d7208 */ /* 0x000fe40001000000 */
[----:B------:R-:W-:Y:S01]  /*7370*/  PRMT R40, RZ, 0x654, R39 ;  /* 0x00000654ff287816 */ /* 0x000fe20000000027 */
[----:B------:R-:W-:Y:S01]  /*7380*/  FADD R38, -R47, R102 ;  /* 0x000000662f267221 */ /* 0x000fe20000000100 */
[----:B------:R-:W-:Y:S01]  /*7390*/  ISETP.NE.AND P2, PT, R19, 0x4, PT ;  /* 0x000000041300780c */ /* 0x000fe20003f45270 */
[----:B------:R-:W-:Y:S01]  /*73a0*/  FADD R34, -R45, R108 ;  /* 0x0000006c2d227221 */ /* 0x000fe20000000100 */
[----:B------:R1:W-:Y:S01]  /*73b0*/  SYNCS.ARRIVE.TRANS64.RED.A1T0 RZ, [R40+URZ], RZ ;  /* 0x000000ff28ff79a7 */ /* 0x0003e2000810043f */
[----:B------:R-:W-:Y:S01]  /*73c0*/  FMUL R35, R38, UR6 ;  /* 0x0000000626237c20 */ /* 0x000fe20008400000 */
[----:B------:R-:W-:Y:S01]  /*73d0*/  SEL R39, RZ, 0x1, P2 ;  /* 0x00000001ff277807 */ /* 0x000fe20001000000 */
[----:B------:R-:W-:Y:S01]  /*73e0*/  FMUL R34, R34, UR6 ;  /* 0x0000000622227c20 */ /* 0x000fe20008400000 */
[----:B------:R-:W-:-:S02]  /*73f0*/  SEL R19, R19, RZ, P2 ;  /* 0x000000ff13137207 */ /* 0x000fc40001000000 */
[----:B------:R-:W-:Y:S02]  /*7400*/  FSETP.GEU.AND P4, PT, R35, -126, PT ;  /* 0xc2fc00002300780b */ /* 0x000fe40003f8e000 */
[----:B------:R-:W-:Y:S02]  /*7410*/  FSETP.GEU.AND P3, PT, R34, -126, PT ;  /* 0xc2fc00002200780b */ /* 0x000fe40003f6e000 */
[----:B------:R-:W-:-:S09]  /*7420*/  ISETP.NE.AND P2, PT, R7, 0x4, PT ;  /* 0x000000040700780c */ /* 0x000fd20003f45270 */
[----:B------:R-:W-:Y:S02]  /*7430*/  @!P4 FMUL R35, R35, 0.5 ;  /* 0x3f0000002323c820 */ /* 0x000fe40000400000 */
[----:B------:R-:W-:-:S04]  /*7440*/  @!P3 FMUL R34, R34, 0.5 ;  /* 0x3f0000002222b820 */ /* 0x000fc80000400000 */
[----:B------:R2:W3:Y:S08]  /*7450*/  MUFU.EX2 R38, R34 ;  /* 0x0000002200267308 */ /* 0x0004f00000000800 */
[----:B------:R-:W4:Y:S01]  /*7460*/  MUFU.EX2 R35, R35 ;  /* 0x0000002300237308 */ /* 0x000f220000000800 */
[----:B--2---:R-:W-:Y:S01]  /*7470*/  LOP3.LUT R34, R4, R39, RZ, 0x3c, !PT ;  /* 0x0000002704227212 */ /* 0x004fe200078e3cff */
[----:B------:R-:W-:-:S03]  /*7480*/  IMAD R39, R19, 0x8, R2 ;  /* 0x0000000813277824 */ /* 0x000fc600078e0202 */
[----:B------:R-:W-:Y:S01]  /*7490*/  SHF.L.U32 R4, R34, 0x1f, RZ ;  /* 0x0000001f22047819 */ /* 0x000fe200000006ff */
[----:B---3--:R-:W-:-:S04]  /*74a0*/  @!P3 FMUL R38, R38, R38 ;  /* 0x000000262626b220 */ /* 0x008fc80000400000 */
[-C--:B------:R-:W-:Y:S01]  /*74b0*/  FMUL R88, R88, R38.reuse ;  /* 0x0000002658587220 */ /* 0x080fe20000400000 */
[-C--:B------:R-:W-:Y:S01]  /*74c0*/  FMUL R89, R89, R38.reuse ;  /* 0x0000002659597220 */ /* 0x080fe20000400000 */
[-C--:B------:R-:W-:Y:S01]  /*74d0*/  FMUL R92, R92, R38.reuse ;  /* 0x000000265c5c7220 */ /* 0x080fe20000400000 */
[-C--:B------:R-:W-:Y:S01]  /*74e0*/  FMUL R93, R93, R38.reuse ;  /* 0x000000265d5d7220 */ /* 0x080fe20000400000 */
[----:B----4-:R-:W-:Y:S01]  /*74f0*/  @!P4 FMUL R35, R35, R35 ;  /* 0x000000232323c220 */ /* 0x010fe20000400000 */
        /* <DEDUP_REMOVED lines=35> */
[----:B-1----:R-:W-:-:S07]  /*7730*/  FMUL R63, R63, R35 ;  /* 0x000000233f3f7220 */ /* 0x002fce0000400000 */
.L_x_45:
[----:B-1----:R1:W2:Y:S02]  /*7740*/  SYNCS.PHASECHK.TRANS64.TRYWAIT P3, [R39+URZ+0xc800], R4 ;  /* 0x00c80004270075a7 */ /* 0x0022a4000806017f */
[----:B--2---:R-:W-:Y:S05]  /*7750*/  @!P3 NANOSLEEP.SYNCS 0x989680 ;  /* 0x009896800000b95d */ /* 0x004fea0003900000 */
[----:B------:R-:W2:Y:S02]  /*7760*/  @!P3 SYNCS.PHASECHK.TRANS64 P3, [R39+URZ+0xc800], R4 ;  /* 0x00c800042700b5a7 */ /* 0x000ea4000806007f */
[----:B--2---:R-:W-:Y:S05]  /*7770*/  @!P3 BRA `(.L_x_45) ;  /* 0xfffffffc00f0b947 */ /* 0x004fea000383ffff */
[----:B------:R-:W-:Y:S05]  /*7780*/  BSYNC B0 ;  /* 0x0000000000007941 */ /* 0x000fea0003800000 */
.L_x_44:
[----:B------:R-:W2:Y:S01]  /*7790*/  LDC R102, c[0x0][0x604] ;  /* 0x00018100ff667b82 */ /* 0x000ea20000000800 */
[----:B------:R-:W-:Y:S05]  /*77a0*/  WARPSYNC.ALL ;  /* 0x0000000000007948 */ /* 0x000fea0003800000 */
[----:B------:R-:W-:Y:S01]  /*77b0*/  SEL R7, R7, RZ, P2 ;  /* 0x000000ff07077207 */ /* 0x000fe20001000000 */
[----:B--2---:R-:W-:-:S04]  /*77c0*/  FMUL R40, R45, R102 ;  /* 0x000000662d287220 */ /* 0x004fc80000400000 */
[-CC-:B------:R-:W-:Y:S01]  /*77d0*/  FFMA R37, R37, R102.reuse, -R40.reuse ;  /* 0x0000006625257223 */ /* 0x180fe20000000828 */
[-CC-:B-1----:R-:W-:Y:S01]  /*77e0*/  FFMA R4, R105, R102.reuse, -R40.reuse ;  /* 0x0000006669047223 */ /* 0x182fe20000000828 */
[-CC-:B------:R-:W-:Y:S01]  /*77f0*/  FFMA R103, R103, R102.reuse, -R40.reuse ;  /* 0x0000006667677223 */ /* 0x180fe20000000828 */
[-C--:B------:R-:W-:Y:S01]  /*7800*/  FMUL R105, R47, R102.reuse ;  /* 0x000000662f697220 */ /* 0x080fe20000400000 */
[-CC-:B------:R-:W-:Y:S01]  /*7810*/  FFMA R107, R107, R102.reuse, -R40.reuse ;  /* 0x000000666b6b7223 */ /* 0x180fe20000000828 */
[----:B------:R-:W-:Y:S01]  /*7820*/  FSETP.GEU.AND P5, PT, R37, -126, PT ;  /* 0xc2fc00002500780b */ /* 0x000fe20003fae000 */
[-CC-:B------:R-:W-:Y:S01]  /*7830*/  FFMA R27, R27, R102.reuse, -R40.reuse ;  /* 0x000000661b1b7223 */ /* 0x180fe20000000828 */
[----:B------:R-:W-:Y:S01]  /*7840*/  FSETP.GEU.AND P6, PT, R4, -126, PT ;  /* 0xc2fc00000400780b */ /* 0x000fe20003fce000 */
[-CC-:B------:R-:W-:Y:S01]  /*7850*/  FFMA R26, R26, R102.reuse, -R105.reuse ;  /* 0x000000661a1a7223 */ /* 0x180fe20000000869 */
[-CC-:B------:R-:W-:Y:S01]  /*7860*/  FFMA R106, R106, R102.reuse, -R105.reuse ;  /* 0x000000666a6a7223 */ /* 0x180fe20000000869 */
[-CC-:B------:R-:W-:Y:S01]  /*7870*/  FFMA R100, R100, R102.reuse, -R105.reuse ;  /* 0x0000006664647223 */ /* 0x180fe20000000869 */
[-CC-:B------:R-:W-:Y:S01]  /*7880*/  FFMA R104, R104, R102.reuse, -R105.reuse ;  /* 0x0000006668687223 */ /* 0x180fe20000000869 */
[-CC-:B------:R-:W-:Y:S01]  /*7890*/  FFMA R33, R33, R102.reuse, -R40.reuse ;  /* 0x0000006621217223 */ /* 0x180fe20000000828 */
[----:B------:R-:W-:Y:S01]  /*78a0*/  FSETP.GEU.AND P3, PT, R26, -126, PT ;  /* 0xc2fc00001a00780b */ /* 0x000fe20003f6e000 */
[-CC-:B------:R-:W-:Y:S01]  /*78b0*/  FFMA R25, R25, R102.reuse, -R40.reuse ;  /* 0x0000006619197223 */ /* 0x180fe20000000828 */
[----:B------:R-:W-:Y:S01]  /*78c0*/  FSETP.GEU.AND P4, PT, R106, -126, PT ;  /* 0xc2fc00006a00780b */ /* 0x000fe20003f8e000 */
[-CC-:B------:R-:W-:Y:S01]  /*78d0*/  FFMA R39, R28, R102.reuse, -R105.reuse ;  /* 0x000000661c277223 */ /* 0x180fe20000000869 */
[-C--:B------:R-:W-:Y:S01]  /*78e0*/  FFMA R28, R32, R102.reuse, -R105 ;  /* 0x00000066201c7223 */ /* 0x080fe20000000869 */
[----:B------:R-:W-:Y:S01]  /*78f0*/  @!P5 FMUL R37, R37, 0.5 ;  /* 0x3f0000002525d820 */ /* 0x000fe20000400000 */
[-CC-:B------:R-:W-:Y:S01]  /*7900*/  FFMA R32, R29, R102.reuse, -R40.reuse ;  /* 0x000000661d207223 */ /* 0x180fe20000000828 */
[----:B------:R-:W-:Y:S01]  /*7910*/  @!P6 FMUL R4, R4, 0.5 ;  /* 0x3f0000000404e820 */ /* 0x000fe20000400000 */
[-CC-:B------:R-:W-:Y:S01]  /*7920*/  FFMA R110, R41, R102.reuse, -R40.reuse ;  /* 0x00000066296e7223 */ /* 0x180fe20000000828 */
[----:B------:R-:W1:Y:S01]  /*7930*/  MUFU.EX2 R53, R37 ;  /* 0x0000002500357308 */ /* 0x000e620000000800 */
[-CC-:B------:R-:W-:Y:S01]  /*7940*/  FFMA R108, R109, R102.reuse, -R40.reuse ;  /* 0x000000666d6c7223 */ /* 0x180fe20000000828 */
[----:B------:R-:W-:Y:S01]  /*7950*/  FFMA R55, R117, R102, -R40 ;  /* 0x0000006675377223 */ /* 0x000fe20000000828 */
[----:B------:R-:W-:-:S02]  /*7960*/  IMAD.MOV.U32 R41, RZ, RZ, -0x3ffffff0 ;  /* 0xc0000010ff297424 */ /* 0x000fc400078e00ff */
[----:B------:R-:W-:Y:S01]  /*7970*/  @!P3 FMUL R26, R26, 0.5 ;  /* 0x3f0000001a1ab820 */ /* 0x000fe20000400000 */
[-CC-:B------:R-:W-:Y:S01]  /*7980*/  FFMA R30, R30, R102.reuse, -R105.reuse ;  /* 0x000000661e1e7223 */ /* 0x180fe20000000869 */
[----:B------:R-:W-:Y:S01]  /*7990*/  @!P4 FMUL R106, R106, 0.5 ;  /* 0x3f0000006a6ac820 */ /* 0x000fe20000400000 */
[-CC-:B------:R-:W-:Y:S01]  /*79a0*/  FFMA R109, R101, R102.reuse, -R105.reuse ;  /* 0x00000066656d7223 */ /* 0x180fe20000000869 */
[----:B------:R-:W2:Y:S01]  /*79b0*/  MUFU.EX2 R52, R4 ;  /* 0x0000000400347308 */ /* 0x000ea20000000800 */
[----:B------:R-:W-:Y:S01]  /*79c0*/  R2UR UR7, R41 ;  /* 0x00000000290772ca */ /* 0x000fe200000e0000 */
[-CC-:B------:R-:W-:Y:S01]  /*79d0*/  FFMA R41, R42, R102.reuse, -R105.reuse ;  /* 0x000000662a297223 */ /* 0x180fe20000000869 */
[-CC-:B------:R-:W-:Y:S01]  /*79e0*/  FFMA R54, R54, R102.reuse, -R105.reuse ;  /* 0x0000006636367223 */ /* 0x180fe20000000869 */
[----:B------:R-:W-:-:S04]  /*79f0*/  FFMA R98, R98, R102, -R105 ;  /* 0x0000006662627223 */ /* 0x000fc80000000869 */
[----:B------:R3:W4:Y:S01]  /*7a00*/  MUFU.EX2 R44, R26 ;  /* 0x0000001a002c7308 */ /* 0x0007220000000800 */
[----:B-1----:R-:W-:Y:S01]  /*7a10*/  @!P5 FMUL R53, R53, R53 ;  /* 0x000000353535d220 */ /* 0x002fe20000400000 */
[----:B------:R-:W-:-:S03]  /*7a20*/  FSETP.GEU.AND P5, PT, R103, -126, PT ;  /* 0xc2fc00006700780b */ /* 0x000fc60003fae000 */
[----:B------:R-:W-:-:S03]  /*7a30*/  FFMA R13, R38, R13, R53 ;  /* 0x0000000d260d7223 */ /* 0x000fc60000000035 */
[----:B------:R1:W5:Y:S01]  /*7a40*/  MUFU.EX2 R47, R106 ;  /* 0x0000006a002f7308 */ /* 0x0003620000000800 */
[----:B--2---:R-:W-:Y:S01]  /*7a50*/  @!P6 FMUL R52, R52, R52 ;  /* 0x000000343434e220 */ /* 0x004fe20000400000 */
[----:B------:R-:W-:Y:S02]  /*7a60*/  FSETP.GEU.AND P6, PT, R107, -126, PT ;  /* 0xc2fc00006b00780b */ /* 0x000fe40003fce000 */
[----:B---3--:R-:W-:-:S03]  /*7a70*/  MOV R26, UR14 ;  /* 0x0000000e001a7c02 */ /* 0x008fc60008000f00 */
[----:B------:R-:W-:Y:S01]  /*7a80*/  @!P5 FMUL R103, R103, 0.5 ;  /* 0x3f0000006767d820 */ /* 0x000fe20000400000 */
[----:B----4-:R-:W-:Y:S01]  /*7a90*/  @!P3 FMUL R44, R44, R44 ;  /* 0x0000002c2c2cb220 */ /* 0x010fe20000400000 */
[----:B------:R-:W-:Y:S02]  /*7aa0*/  FSETP.GEU.AND P3, PT, R100, -126, PT ;  /* 0xc2fc00006400780b */ /* 0x000fe40003f6e000 */
[----:B------:R2:W3:Y:S01]  /*7ab0*/  MUFU.EX2 R49, R103 ;  /* 0x0000006700317308 */ /* 0x0004e20000000800 */
[----:B-1----:R-:W-:Y:S01]  /*7ac0*/  FFMA R106, R115, R102, -R40 ;  /* 0x00000066736a7223 */ /* 0x002fe20000000828 */
[----:B------:R-:W-:Y:S02]  /*7ad0*/  FFMA R12, R35, R12, R44 ;  /* 0x0000000c230c7223 */ /* 0x000fe4000000002c */
[----:B------:R-:W-:Y:S01]  /*7ae0*/  @!P6 FMUL R107, R107, 0.5 ;  /* 0x3f0000006b6be820 */ /* 0x000fe20000400000 */
[----:B-----5:R-:W-:Y:S01]  /*7af0*/  @!P4 FMUL R47, R47, R47 ;  /* 0x0000002f2f2fc220 */ /* 0x020fe20000400000 */
[----:B------:R-:W-:-:S02]  /*7b00*/  FSETP.GEU.AND P4, PT, R104, -126, PT ;  /* 0xc2fc00006800780b */ /* 0x000fc40003f8e000 */
[----:B------:R1:W4:Y:S01]  /*7b10*/  MUFU.EX2 R48, R107 ;  /* 0x0000006b00307308 */ /* 0x0003220000000800 */
[----:B--2---:R-:W-:Y:S02]  /*7b20*/  FFMA R103, R111, R102, -R40 ;  /* 0x000000666f677223 */ /* 0x004fe40000000828 */
[----:B------:R-:W-:-:S05]  /*7b30*/  @!P3 FMUL R100, R100, 0.5 ;  /* 0x3f0000006464b820 */ /* 0x000fca0000400000 */
[----:B------:R2:W5:Y:S01]  /*7b40*/  MUFU.EX2 R46, R100 ;  /* 0x00000064002e7308 */ /* 0x0005620000000800 */
[----:B---3--:R-:W-:Y:S01]  /*7b50*/  @!P5 FMUL R49, R49, R49 ;  /* 0x000000313131d220 */ /* 0x008fe20000400000 */
[----:B------:R-:W-:Y:S01]  /*7b60*/  FSETP.GEU.AND P5, PT, R27, -126, PT ;  /* 0xc2fc00001b00780b */ /* 0x000fe20003fae000 */
[----:B-1----:R-:W-:Y:S01]  /*7b70*/  FFMA R107, R43, R102, -R40 ;  /* 0x000000662b6b7223 */ /* 0x002fe20000000828 */
[----:B------:R-:W-:Y:S01]  /*7b80*/  @!P4 FMUL R104, R104, 0.5 ;  /* 0x3f0000006868c820 */ /* 0x000fe20000400000 */
[----:B------:R-:W-:-:S03]  /*7b90*/  IMAD.MOV.U32 R43, RZ, RZ, -0x3ffffff0 ;  /* 0xc0000010ff2b7424 */ /* 0x000fc600078e00ff */
[----:B------:R1:W3:Y:S01]  /*7ba0*/  MUFU.EX2 R45, R104 ;  /* 0x00000068002d7308 */ /* 0x0002e20000000800 */
[----:B----4-:R-:W-:Y:S01]  /*7bb0*/  @!P6 FMUL R48, R48, R48 ;  /* 0x000000303030e220 */ /* 0x010fe20000400000 */
[----:B------:R-:W-:Y:S01]  /*7bc0*/  FSETP.GEU.AND P6, PT, R33, -126, PT ;  /* 0xc2fc00002100780b */ /* 0x000fe20003fce000 */
[----:B--2---:R-:W-:-:S04]  /*7bd0*/  FFMA R100, R24, R102, -R105 ;  /* 0x0000006618647223 */ /* 0x004fc80000000869 */
[----:B------:R-:W-:Y:S01]  /*7be0*/  @!P5 FMUL R27, R27, 0.5 ;  /* 0x3f0000001b1bd820 */ /* 0x000fe20000400000 */
[----:B-1----:R-:W-:Y:S01]  /*7bf0*/  FFMA R104, R113, R102, -R40 ;  /* 0x0000006671687223 */ /* 0x002fe20000000828 */
[----:B-----5:R-:W-:Y:S02]  /*7c00*/  @!P3 FMUL R46, R46, R46 ;  /* 0x0000002e2e2eb220 */ /* 0x020fe40000400000 */
[----:B------:R1:W2:Y:S01]  /*7c10*/  MUFU.EX2 R37, R27 ;  /* 0x0000001b00257308 */ /* 0x0002a20000000800 */
[----:B------:R-:W-:-:S03]  /*7c20*/  FSETP.GEU.AND P3, PT, R39, -126, PT ;  /* 0xc2fc00002700780b */ /* 0x000fc60003f6e000 */
[----:B------:R-:W-:Y:S01]  /*7c30*/  @!P6 FMUL R33, R33, 0.5 ;  /* 0x3f0000002121e820 */ /* 0x000fe20000400000 */
[----:B---3--:R-:W-:Y:S01]  /*7c40*/  @!P4 FMUL R45, R45, R45 ;  /* 0x0000002d2d2dc220 */ /* 0x008fe20000400000 */
[----:B------:R-:W-:Y:S02]  /*7c50*/  FSETP.GEU.AND P4, PT, R28, -126, PT ;  /* 0xc2fc00001c00780b */ /* 0x000fe40003f8e000 */
[----:B------:R3:W4:Y:S01]  /*7c60*/  MUFU.EX2 R4, R33 ;  /* 0x0000002100047308 */ /* 0x0007220000000800 */
[----:B-1----:R-:W-:-:S05]  /*7c70*/  IMAD.MOV.U32 R27, RZ, RZ, -0x3ffffff0 ;  /* 0xc0000010ff1b7424 */ /* 0x002fca00078e00ff */
[----:B------:R-:W-:Y:S01]  /*7c80*/  R2UR UR19, R27 ;  /* 0x000000001b1372ca */ /* 0x000fe200000e0000 */
[----:B------:R-:W-:Y:S01]  /*7c90*/  @!P3 FMUL R39, R39, 0.5 ;  /* 0x3f0000002727b820 */ /* 0x000fe20000400000 */
[----:B------:R-:W-:Y:S01]  /*7ca0*/  R2UR UR31, R27 ;  /* 0x000000001b1f72ca */ /* 0x000fe200000e0000 */
[----:B--2---:R-:W-:Y:S01]  /*7cb0*/  @!P5 FMUL R37, R37, R37 ;  /* 0x000000252525d220 */ /* 0x004fe20000400000 */
[----:B------:R-:W-:Y:S01]  /*7cc0*/  FSETP.GEU.AND P5, PT, R25, -126, PT ;  /* 0xc2fc00001900780b */ /* 0x000fe20003fae000 */
[----:B---3--:R-:W-:Y:S01]  /*7cd0*/  FFMA R33, R31, R102, -R40 ;  /* 0x000000661f217223 */ /* 0x008fe20000000828 */
[----:B------:R-:W-:Y:S01]  /*7ce0*/  IMAD R40, R19, 0x280, R26 ;  /* 0x0000028013287824 */ /* 0x000fe200078e021a */
[----:B------:R-:W-:Y:S01]  /*7cf0*/  F2FP.F16.F32.PACK_AB R27, R45, R46 ;  /* 0x0000002e2d1b723e */ /* 0x000fe200000000ff */
[----:B------:R-:W-:Y:S01]  /*7d00*/  @!P4 FMUL R28, R28, 0.5 ;  /* 0x3f0000001c1cc820 */ /* 0x000fe20000400000 */
[----:B------:R-:W1:Y:S01]  /*7d10*/  MUFU.EX2 R39, R39 ;  /* 0x0000002700277308 */ /* 0x000e620000000800 */
[C---:B------:R-:W-:Y:S01]  /*7d20*/  VIADD R24, R40.reuse, 0x80 ;  /* 0x0000008028187836 */ /* 0x040fe20000000000 */
[----:B------:R-:W-:Y:S01]  /*7d30*/  IADD3 R26, R40, 0x100, RZ ;  /* 0x00000100281a7810 */ /* 0x000fe20007ffe0ff */
[----:B----4-:R-:W-:Y:S01]  /*7d40*/  @!P6 FMUL R4, R4, R4 ;  /* 0x000000040404e220 */ /* 0x010fe20000400000 */
[----:B------:R-:W-:-:S02]  /*7d50*/  R2UR UR6, R40 ;  /* 0x00000000280672ca */ /* 0x000fc400000e0000 */
[----:B------:R-:W-:Y:S01]  /*7d60*/  R2UR UR10, R24 ;  /* 0x00000000180a72ca */ /* 0x000fe200000e0000 */
[----:B------:R-:W-:Y:S02]  /*7d70*/  VIADD R24, R40, 0x180 ;  /* 0x0000018028187836 */ /* 0x000fe40000000000 */
[----:B------:R-:W-:Y:S01]  /*7d80*/  @!P5 FMUL R25, R25, 0.5 ;  /* 0x3f0000001919d820 */ /* 0x000fe20000400000 */
[----:B------:R-:W-:Y:S01]  /*7d90*/  R2UR UR18, R26 ;  /* 0x000000001a1272ca */ /* 0x000fe200000e0000 */
[----:B------:R-:W-:Y:S01]  /*7da0*/  VIADD R26, R40, 0x200 ;  /* 0x00000200281a7836 */ /* 0x000fe20000000000 */
[----:B------:R-:W2:Y:S01]  /*7db0*/  MUFU.EX2 R28, R28 ;  /* 0x0000001c001c7308 */ /* 0x000ea20000000800 */
[----:B------:R-:W-:Y:S02]  /*7dc0*/  R2UR UR26, R24 ;  /* 0x00000000181a72ca */ /* 0x000fe400000e0000 */
[----:B------:R-:W-:Y:S01]  /*7dd0*/  F2FP.F16.F32.PACK_AB R24, R52, R53 ;  /* 0x000000353418723e */ /* 0x000fe200000000ff */
[----:B------:R-:W-:Y:S01]  /*7de0*/  FADD R52, R13, R52 ;  /* 0x000000340d347221 */ /* 0x000fe20000000000 */
[----:B------:R-:W-:Y:S01]  /*7df0*/  R2UR UR30, R26 ;  /* 0x000000001a1e72ca */ /* 0x000fe200000e0000 */
[----:B-1----:R-:W-:Y:S01]  /*7e00*/  @!P3 FMUL R39, R39, R39 ;  /* 0x000000272727b220 */ /* 0x002fe20000400000 */
[----:B------:R-:W-:Y:S01]  /*7e10*/  F2FP.F16.F32.PACK_AB R26, R48, R49 ;  /* 0x00000031301a723e */ /* 0x000fe200000000ff */
[----:B------:R1:W3:Y:S01]  /*7e20*/  MUFU.EX2 R29, R25 ;  /* 0x00000019001d7308 */ /* 0x0002e20000000800 */
[----:B------:R-:W-:Y:S01]  /*7e30*/  FSETP.GEU.AND P6, PT, R32, -126, PT ;  /* 0xc2fc00002000780b */ /* 0x000fe20003fce000 */
[----:B------:R-:W-:Y:S01]  /*7e40*/  IMAD.MOV.U32 R13, RZ, RZ, -0x3ffffff0 ;  /* 0xc0000010ff0d7424 */ /* 0x000fe200078e00ff */
[----:B------:R-:W-:Y:S01]  /*7e50*/  FSETP.GEU.AND P3, PT, R30, -126, PT ;  /* 0xc2fc00001e00780b */ /* 0x000fe20003f6e000 */
[----:B------:R-:W-:Y:S01]  /*7e60*/  FADD R49, R52, R49 ;  /* 0x0000003134317221 */ /* 0x000fe20000000000 */
[----:B------:R-:W-:-:S03]  /*7e70*/  IADD3 R42, R40, 0x20, RZ ;  /* 0x00000020282a7810 */ /* 0x000fc60007ffe0ff */
[----:B------:R-:W-:Y:S01]  /*7e80*/  FADD R48, R49, R48 ;  /* 0x0000003031307221 */ /* 0x000fe20000000000 */
[----:B-1----:R-:W-:Y:S02]  /*7e90*/  IMAD.MOV.U32 R25, RZ, RZ, -0x3ffffff0 ;  /* 0xc0000010ff197424 */ /* 0x002fe400078e00ff */
[----:B--2---:R-:W-:Y:S01]  /*7ea0*/  @!P4 FMUL R28, R28, R28 ;  /* 0x0000001c1c1cc220 */ /* 0x004fe20000400000 */
[----:B------:R-:W-:Y:S02]  /*7eb0*/  FSETP.GEU.AND P4, PT, R100, -126, PT ;  /* 0xc2fc00006400780b */ /* 0x000fe40003f8e000 */
[C---:B------:R-:W-:Y:S01]  /*7ec0*/  R2UR UR11, R25.reuse ;  /* 0x00000000190b72ca */ /* 0x040fe200000e0000 */
[----:B------:R-:W-:Y:S01]  /*7ed0*/  @!P6 FMUL R32, R32, 0.5 ;  /* 0x3f0000002020e820 */ /* 0x000fe20000400000 */
[----:B------:R-:W-:Y:S01]  /*7ee0*/  R2UR UR27, R25 ;  /* 0x00000000191b72ca */ /* 0x000fe200000e0000 */
[----:B------:R-:W-:Y:S01]  /*7ef0*/  @!P3 FMUL R30, R30, 0.5 ;  /* 0x3f0000001e1eb820 */ /* 0x000fe20000400000 */
[----:B------:R-:W-:Y:S01]  /*7f00*/  F2FP.F16.F32.PACK_AB R25, R47, R44 ;  /* 0x0000002c2f19723e */ /* 0x000fe200000000ff */
[----:B---3--:R-:W-:Y:S01]  /*7f10*/  @!P5 FMUL R29, R29, R29 ;  /* 0x0000001d1d1dd220 */ /* 0x008fe20000400000 */
[----:B------:R-:W-:Y:S01]  /*7f20*/  FSETP.GEU.AND P5, PT, R33, -126, PT ;  /* 0xc2fc00002100780b */ /* 0x000fe20003fae000 */
[----:B------:R-:W1:Y:S01]  /*7f30*/  MUFU.EX2 R32, R32 ;  /* 0x0000002000207308 */ /* 0x000e620000000800 */
[----:B------:R-:W-:Y:S01]  /*7f40*/  WARPGROUP.ARRIVE ;  /* 0x00000000000079c5 */ /* 0x000fe20000000000 */
[----:B------:R-:W-:-:S02]  /*7f50*/  FADD R47, R12, R47 ;  /* 0x0000002f0c2f7221 */ /* 0x000fc40000000000 */
[----:B------:R-:W-:Y:S01]  /*7f60*/  @!P4 FMUL R100, R100, 0.5 ;  /* 0x3f0000006464c820 */ /* 0x000fe20000400000 */
[----:B------:R-:W-:Y:S02]  /*7f70*/  VIADD R12, R40, 0x60 ;  /* 0x00000060280c7836 */ /* 0x000fe40000000000 */
[----:B------:R-:W-:Y:S01]  /*7f80*/  FADD R46, R47, R46 ;  /* 0x0000002e2f2e7221 */ /* 0x000fe20000000000 */
[----:B------:R-:W-:Y:S01]  /*7f90*/  HGMMA.64x16x16.F32 R88, R24, gdesc[UR4].tnspB, R88, gsb0 ;  /* 0x4020000418587df0 */ /* 0x000fe20008000858 */
[----:B------:R-:W2:Y:S01]  /*7fa0*/  MUFU.EX2 R30, R30 ;  /* 0x0000001e001e7308 */ /* 0x000ea20000000800 */
[----:B------:R-:W-:Y:S01]  /*7fb0*/  R2UR UR6, R42 ;  /* 0x000000002a0672ca */ /* 0x000fe200000e0000 */
[----:B------:R-:W-:Y:S01]  /*7fc0*/  FADD R46, R46, R45 ;  /* 0x0000002d2e2e7221 */ /* 0x000fe20000000000 */
[----:B------:R-:W-:Y:S01]  /*7fd0*/  R2UR UR7, R43 ;  /* 0x000000002b0772ca */ /* 0x000fe200000e0000 */
[----:B------:R-:W-:Y:S01]  /*7fe0*/  @!P5 FMUL R33, R33, 0.5 ;  /* 0x3f0000002121d820 */ /* 0x000fe20000400000 */
[----:B------:R-:W-:-:S02]  /*7ff0*/  IADD3 R42, R40, 0x220, RZ ;  /* 0x00000220282a7810 */ /* 0x000fc40007ffe0ff */
[----:B------:R-:W-:Y:S01]  /*8000*/  MOV R43, 0xc0000010 ;  /* 0xc0000010002b7802 */ /* 0x000fe20000000f00 */
[----:B------:R3:W4:Y:S01]  /*8010*/  MUFU.EX2 R31, R100 ;  /* 0x00000064001f7308 */ /* 0x0007220000000800 */
[----:B-1----:R-:W-:Y:S01]  /*8020*/  @!P6 FMUL R32, R32, R32 ;  /* 0x000000202020e220 */ /* 0x002fe20000400000 */
[----:B------:R-:W-:-:S06]  /*8030*/  FSETP.GEU.AND P6, PT, R110, -126, PT ;  /* 0xc2fc00006e00780b */ /* 0x000fcc0003fce000 */
[----:B------:R-:W1:Y:S01]  /*8040*/  MUFU.EX2 R33, R33 ;  /* 0x0000002100217308 */ /* 0x000e620000000800 */
[----:B--2---:R-:W-:Y:S01]  /*8050*/  @!P3 FMUL R30, R30, R30 ;  /* 0x0000001e1e1eb220 */ /* 0x004fe20000400000 */
[----:B---3--:R-:W-:Y:S01]  /*8060*/  FFMA R100, R36, R102, -R105 ;  /* 0x0000006624647223 */ /* 0x008fe20000000869 */
[----:B------:R-:W-:-:S04]  /*8070*/  FSETP.GEU.AND P3, PT, R41, -126, PT ;  /* 0xc2fc00002900780b */ /* 0x000fc80003f6e000 */
[----:B------:R-:W-:Y:S01]  /*8080*/  @!P6 FMUL R110, R110, 0.5 ;  /* 0x3f0000006e6ee820 */ /* 0x000fe20000400000 */
[----:B----4-:R-:W-:Y:S01]  /*8090*/  @!P4 FMUL R31, R31, R31 ;  /* 0x0000001f1f1fc220 */ /* 0x010fe20000400000 */
[----:B------:R-:W-:Y:S02]  /*80a0*/  FSETP.GEU.AND P4, PT, R100, -126, PT ;  /* 0xc2fc00006400780b */ /* 0x000fe40003f8e000 */
[----:B------:R2:W3:Y:S05]  /*80b0*/  MUFU.EX2 R36, R110 ;  /* 0x0000006e00247308 */ /* 0x0004ea0000000800 */
[----:B------:R-:W-:Y:S01]  /*80c0*/  @!P3 FMUL R41, R41, 0.5 ;  /* 0x3f0000002929b820 */ /* 0x000fe20000400000 */
[----:B-1----:R-:W-:Y:S01]  /*80d0*/  @!P5 FMUL R33, R33, R33 ;  /* 0x000000212121d220 */ /* 0x002fe20000400000 */
[----:B------:R-:W-:Y:S01]  /*80e0*/  FSETP.GEU.AND P5, PT, R107, -126, PT ;  /* 0xc2fc00006b00780b */ /* 0x000fe20003fae000 */
[----:B--2---:R-:W-:-:S03]  /*80f0*/  FFMA R110, R99, R102, -R105 ;  /* 0x00000066636e7223 */ /* 0x004fc60000000869 */
[----:B------:R-:W1:Y:S01]  /*8100*/  MUFU.EX2 R41, R41 ;  /* 0x0000002900297308 */ /* 0x000e620000000800 */
[----:B------:R-:W-:Y:S01]  /*8110*/  @!P4 FMUL R100, R100, 0.5 ;  /* 0x3f0000006464c820 */ /* 0x000fe20000400000 */
[----:B------:R-:W-:Y:S02]  /*8120*/  WARPGROUP.DEPBAR.LE gsb0, 0x0 ;  /* 0x00008000000079c5 */ /* 0x000fe40000010000 */
[----:B------:R-:W-:Y:S01]  /*8130*/  WARPGROUP.ARRIVE ;  /* 0x00000000000079c5 */ /* 0x000fe20000000000 */
[----:B---3--:R-:W-:Y:S01]  /*8140*/  @!P6 FMUL R36, R36, R36 ;  /* 0x000000242424e220 */ /* 0x008fe20000400000 */
[C---:B------:R-:W-:Y:S02]  /*8150*/  FSETP.GEU.AND P6, PT, R108.reuse, -126, PT ;  /* 0xc2fc00006c00780b */ /* 0x040fe40003fce000 */
[----:B------:R-:W2:Y:S01]  /*8160*/  MUFU.EX2 R100, R100 ;  /* 0x0000006400647308 */ /* 0x000ea20000000800 */
[----:B------:R-:W-:Y:S01]  /*8170*/  @!P5 FMUL R107, R107, 0.5 ;  /* 0x3f0000006b6bd820 */ /* 0x000fe20000400000 */
[----:B------:R-:W-:Y:S06]  /*8180*/  HGMMA.64x16x16.F32 R80, R24, gdesc[UR8].tnspB, R80, gsb0 ;  /* 0x4020000818507df0 */ /* 0x000fec0008000850 */
[----:B------:R3:W4:Y:S01]  /*8190*/  MUFU.EX2 R101, R107 ;  /* 0x0000006b00657308 */ /* 0x0007220000000800 */
[----:B-1----:R-:W-:Y:S01]  /*81a0*/  @!P3 FMUL R41, R41, R41 ;  /* 0x000000292929b220 */ /* 0x002fe20000400000 */
[----:B------:R-:W-:Y:S01]  /*81b0*/  FSETP.GEU.AND P3, PT, R109, -126, PT ;  /* 0xc2fc00006d00780b */ /* 0x000fe20003f6e000 */
[----:B------:R-:W-:Y:S01]  /*81c0*/  @!P6 FMUL R108, R108, 0.5 ;  /* 0x3f0000006c6ce820 */ /* 0x000fe20000400000 */
[----:B--2---:R-:W-:Y:S01]  /*81d0*/  @!P4 FMUL R100, R100, R100 ;  /* 0x000000646464c220 */ /* 0x004fe20000400000 */
[----:B------:R-:W-:Y:S01]  /*81e0*/  FSETP.GEU.AND P4, PT, R110, -126, PT ;  /* 0xc2fc00006e00780b */ /* 0x000fe20003f8e000 */
[----:B---3--:R-:W-:-:S03]  /*81f0*/  FFMA R107, R50, R102, -R105 ;  /* 0x00000066326b7223 */ /* 0x008fc60000000869 */
[----:B------:R-:W1:Y:S06]  /*8200*/  MUFU.EX2 R108, R108 ;  /* 0x0000006c006c7308 */ /* 0x000e6c0000000800 */
[----:B------:R-:W-:Y:S01]  /*8210*/  @!P3 FMUL R109, R109, 0.5 ;  /* 0x3f0000006d6db820 */ /* 0x000fe20000400000 */
[----:B----4-:R-:W-:Y:S01]  /*8220*/  @!P5 FMUL R101, R101, R101 ;  /* 0x000000656565d220 */ /* 0x010fe20000400000 */
[----:B------:R-:W-:Y:S02]  /*8230*/  FSETP.GEU.AND P5, PT, R103, -126, PT ;  /* 0xc2fc00006700780b */ /* 0x000fe40003fae000 */
[----:B------:R2:W3:Y:S01]  /*8240*/  MUFU.EX2 R99, R109 ;  /* 0x0000006d00637308 */ /* 0x0004e20000000800 */
[----:B------:R-:W-:-:S07]  /*8250*/  @!P4 FMUL R110, R110, 0.5 ;  /* 0x3f0000006e6ec820 */ /* 0x000fce0000400000 */
[----:B------:R-:W4:Y:S01]  /*8260*/  MUFU.EX2 R50, R110 ;  /* 0x0000006e00327308 */ /* 0x000f220000000800 */
[----:B-1----:R-:W-:Y:S01]  /*8270*/  @!P6 FMUL R108, R108, R108 ;  /* 0x0000006c6c6ce220 */ /* 0x002fe20000400000 */
[----:B--2---:R-:W-:Y:S01]  /*8280*/  FFMA R109, R51, R102, -R105 ;  /* 0x00000066336d7223 */ /* 0x004fe20000000869 */
[C---:B------:R-:W-:Y:S01]  /*8290*/  FSETP.GEU.AND P6, PT, R104.reuse, -126, PT ;  /* 0xc2fc00006800780b */ /* 0x040fe20003fce000 */
[----:B------:R-:W-:Y:S01]  /*82a0*/  @!P5 FMUL R103, R103, 0.5 ;  /* 0x3f0000006767d820 */ /* 0x000fe20000400000 */
[----:B------:R-:W-:Y:S02]  /*82b0*/  WARPGROUP.DEPBAR.LE gsb0, 0x0 ;  /* 0x00008000000079c5 */ /* 0x000fe40000010000 */
[----:B------:R-:W-:Y:S01]  /*82c0*/  WARPGROUP.ARRIVE ;  /* 0x00000000000079c5 */ /* 0x000fe20000000000 */
[----:B---3--:R-:W-:Y:S01]  /*82d0*/  @!P3 FMUL R99, R99, R99 ;  /* 0x000000636363b220 */ /* 0x008fe20000400000 */
[----:B------:R-:W-:Y:S01]  /*82e0*/  FSETP.GEU.AND P3, PT, R107, -126, PT ;  /* 0xc2fc00006b00780b */ /* 0x000fe20003f6e000 */
[----:B------:R-:W1:Y:S06]  /*82f0*/  MUFU.EX2 R103, R103 ;  /* 0x0000006700677308 */ /* 0x000e6c0000000800 */
[----:B------:R-:W-:Y:S01]  /*8300*/  @!P6 FMUL R104, R104, 0.5 ;  /* 0x3f0000006868e820 */ /* 0x000fe20000400000 */
[----:B------:R-:W-:Y:S01]  /*8310*/  HGMMA.64x16x16.F32 R72, R24, gdesc[UR16].tnspB, R72, gsb0 ;  /* 0x4020001018487df0 */ /* 0x000fe20008000848 */
[----:B----4-:R-:W-:Y:S01]  /*8320*/  @!P4 FMUL R50, R50, R50 ;  /* 0x000000323232c220 */ /* 0x010fe20000400000 */
[----:B------:R-:W-:-:S03]  /*8330*/  FSETP.GEU.AND P4, PT, R109, -126, PT ;  /* 0xc2fc00006d00780b */ /* 0x000fc60003f8e000 */
[----:B------:R-:W2:Y:S01]  /*8340*/  MUFU.EX2 R104, R104 ;  /* 0x0000006800687308 */ /* 0x000ea20000000800 */
[----:B------:R-:W-:-:S07]  /*8350*/  @!P3 FMUL R107, R107, 0.5 ;  /* 0x3f0000006b6bb820 */ /* 0x000fce0000400000 */
[----:B------:R-:W3:Y:S01]  /*8360*/  MUFU.EX2 R51, R107 ;  /* 0x0000006b00337308 */ /* 0x000ee20000000800 */
[----:B-1----:R-:W-:Y:S01]  /*8370*/  @!P5 FMUL R103, R103, R103 ;  /* 0x000000676767d220 */ /* 0x002fe20000400000 */
[----:B------:R-:W-:Y:S01]  /*8380*/  @!P4 FMUL R109, R109, 0.5 ;  /* 0x3f0000006d6dc820 */ /* 0x000fe20000400000 */
[----:B------:R-:W-:Y:S01]  /*8390*/  FSETP.GEU.AND P5, PT, R106, -126, PT ;  /* 0xc2fc00006a00780b */ /* 0x000fe20003fae000 */
[----:B--2---:R-:W-:Y:S01]  /*83a0*/  @!P6 FMUL R104, R104, R104 ;  /* 0x000000686868e220 */ /* 0x004fe20000400000 */
[----:B------:R-:W-:-:S11]  /*83b0*/  FSETP.GEU.AND P6, PT, R55, -126, PT ;  /* 0xc2fc00003700780b */ /* 0x000fd60003fce000 */
[----:B------:R-:W-:Y:S01]  /*83c0*/  @!P5 FMUL R106, R106, 0.5 ;  /* 0x3f0000006a6ad820 */ /* 0x000fe20000400000 */
[----:B---3--:R-:W-:Y:S01]  /*83d0*/  @!P3 FMUL R51, R51, R51 ;  /* 0x000000333333b220 */ /* 0x008fe20000400000 */
[----:B------:R-:W-:-:S04]  /*83e0*/  FSETP.GEU.AND P3, PT, R54, -126, PT ;  /* 0xc2fc00003600780b */ /* 0x000fc80003f6e000 */
[----:B------:R-:W1:Y:S01]  /*83f0*/  MUFU.EX2 R106, R106 ;  /* 0x0000006a006a7308 */ /* 0x000e620000000800 */
[----:B------:R-:W-:Y:S01]  /*8400*/  @!P6 FMUL R55, R55, 0.5 ;  /* 0x3f0000003737e820 */ /* 0x000fe20000400000 */
[----:B------:R-:W-:Y:S02]  /*8410*/  WARPGROUP.DEPBAR.LE gsb0, 0x0 ;  /* 0x00008000000079c5 */ /* 0x000fe40000010000 */
[----:B------:R-:W-:-:S05]  /*8420*/  WARPGROUP.ARRIVE ;  /* 0x00000000000079c5 */ /* 0x000fca0000000000 */
[----:B------:R-:W-:Y:S01]  /*8430*/  @!P3 FMUL R54, R54, 0.5 ;  /* 0x3f0000003636b820 */ /* 0x000fe20000400000 */
[----:B------:R-:W2:Y:S01]  /*8440*/  MUFU.EX2 R55, R55 ;  /* 0x0000003700377308 */ /* 0x000ea20000000800 */
[----:B------:R-:W-:Y:S01]  /*8450*/  HGMMA.64x16x16.F32 R64, R24, gdesc[UR24].tnspB, R64, gsb0 ;  /* 0x4020001818407df0 */ /* 0x000fe20008000840 */
[----:B-1----:R-:W-:-:S06]  /*8460*/  @!P5 FMUL R106, R106, R106 ;  /* 0x0000006a6a6ad220 */ /* 0x002fcc0000400000 */
[----:B------:R-:W1:Y:S01]  /*8470*/  MUFU.EX2 R54, R54 ;  /* 0x0000003600367308 */ /* 0x000e620000000800 */
[----:B--2---:R-:W-:Y:S01]  /*8480*/  @!P6 FMUL R55, R55, R55 ;  /* 0x000000373737e220 */ /* 0x004fe20000400000 */
[----:B-1----:R-:W-:Y:S01]  /*8490*/  @!P3 FMUL R54, R54, R54 ;  /* 0x000000363636b220 */ /* 0x002fe20000400000 */
[----:B------:R-:W-:Y:S02]  /*84a0*/  WARPGROUP.DEPBAR.LE gsb0, 0x0 ;  /* 0x00008000000079c5 */ /* 0x000fe40000010000 */
[----:B------:R-:W-:-:S06]  /*84b0*/  WARPGROUP.ARRIVE ;  /* 0x00000000000079c5 */ /* 0x000fcc0000000000 */
[----:B------:R-:W-:Y:S01]  /*84c0*/  HGMMA.64x16x16.F32 R56, R24, gdesc[UR28].tnspB, R56, gsb0 ;  /* 0x4020001c18387df0 */ /* 0x000fe20008000838 */
[----:B------:R-:W-:Y:S01]  /*84d0*/  R2UR UR30, R42 ;  /* 0x000000002a1e72ca */ /* 0x000fe200000e0000 */
[C---:B------:R-:W-:Y:S01]  /*84e0*/  VIADD R42, R40.reuse, 0x140 ;  /* 0x00000140282a7836 */ /* 0x040fe20000000000 */
[----:B------:R-:W-:Y:S01]  /*84f0*/  R2UR UR31, R43 ;  /* 0x000000002b1f72ca */ /* 0x000fe200000e0000 */
[----:B------:R-:W-:Y:S01]  /*8500*/  IMAD.MOV.U32 R43, RZ, RZ, -0x3ffffff0 ;  /* 0xc0000010ff2b7424 */ /* 0x000fe200078e00ff */
[----:B------:R-:W-:Y:S02]  /*8510*/  WARPGROUP.DEPBAR.LE gsb0, 0x0 ;  /* 0x00008000000079c5 */ /* 0x000fe40000010000 */
[C---:B------:R-:W-:Y:S01]  /*8520*/  VIADD R24, R40.reuse, 0xa0 ;  /* 0x000000a028187836 */ /* 0x040fe20000000000 */
[----:B------:R-:W-:Y:S01]  /*8530*/  MOV R25, 0xc0000010 ;  /* 0xc000001000197802 */ /* 0x000fe20000000f00 */
[----:B------:R-:W-:Y:S02]  /*8540*/  VIADD R26, R40, 0x1a0 ;  /* 0x000001a0281a7836 */ /* 0x000fe40000000000 */
[----:B------:R-:W-:Y:S01]  /*8550*/  IMAD.MOV.U32 R27, RZ, RZ, -0x3ffffff0 ;  /* 0xc0000010ff1b7424 */ /* 0x000fe200078e00ff */
[----:B------:R-:W-:Y:S01]  /*8560*/  R2UR UR10, R24 ;  /* 0x00000000180a72ca */ /* 0x000fe200000e0000 */
[----:B------:R-:W-:Y:S01]  /*8570*/  VIADD R24, R40, 0x120 ;  /* 0x0000012028187836 */ /* 0x000fe20000000000 */
[----:B------:R-:W-:Y:S01]  /*8580*/  R2UR UR11, R25 ;  /* 0x00000000190b72ca */ /* 0x000fe200000e0000 */
[----:B------:R-:W-:Y:S01]  /*8590*/  IMAD.MOV.U32 R25, RZ, RZ, -0x3ffffff0 ;  /* 0xc0000010ff197424 */ /* 0x000fe200078e00ff */
[----:B------:R-:W-:-:S02]  /*85a0*/  R2UR UR26, R26 ;  /* 0x000000001a1a72ca */ /* 0x000fc400000e0000 */
[----:B------:R-:W-:Y:S02]  /*85b0*/  R2UR UR18, R24 ;  /* 0x00000000181272ca */ /* 0x000fe400000e0000 */
[----:B------:R-:W-:Y:S02]  /*85c0*/  R2UR UR19, R25 ;  /* 0x00000000191372ca */ /* 0x000fe400000e0000 */
[----:B------:R-:W-:Y:S02]  /*85d0*/  R2UR UR27, R27 ;  /* 0x000000001b1b72ca */ /* 0x000fe400000e0000 */
[----:B------:R-:W-:Y:S01]  /*85e0*/  F2FP.F16.F32.PACK_AB R24, R4, R37 ;  /* 0x000000250418723e */ /* 0x000fe200000000ff */
[----:B------:R-:W-:Y:S01]  /*85f0*/  FADD R37, R48, R37 ;  /* 0x0000002530257221 */ /* 0x000fe20000000000 */
[----:B------:R-:W-:Y:S01]  /*8600*/  F2FP.F16.F32.PACK_AB R25, R28, R39 ;  /* 0x000000271c19723e */ /* 0x000fe200000000ff */
[----:B------:R-:W-:Y:S01]  /*8610*/  FADD R39, R46, R39 ;  /* 0x000000272e277221 */ /* 0x000fe20000000000 */
[----:B------:R-:W-:Y:S01]  /*8620*/  F2FP.F16.F32.PACK_AB R26, R32, R29 ;  /* 0x0000001d201a723e */ /* 0x000fe200000000ff */
[----:B------:R-:W-:Y:S01]  /*8630*/  FADD R4, R37, R4 ;  /* 0x0000000425047221 */ /* 0x000fe20000000000 */
[----:B------:R-:W-:Y:S01]  /*8640*/  F2FP.F16.F32.PACK_AB R27, R31, R30 ;  /* 0x0000001e1f1b723e */ /* 0x000fe200000000ff */
[----:B------:R-:W-:-:S02]  /*8650*/  FADD R39, R39, R28 ;  /* 0x0000001c27277221 */ /* 0x000fc40000000000 */
[----:B------:R-:W-:Y:S01]  /*8660*/  FADD R29, R4, R29 ;  /* 0x0000001d041d7221 */ /* 0x000fe20000000000 */
[----:B------:R-:W-:Y:S01]  /*8670*/  WARPGROUP.ARRIVE ;  /* 0x00000000000079c5 */ /* 0x000fe20000000000 */
[----:B------:R-:W-:Y:S01]  /*8680*/  FADD R30, R39, R30 ;  /* 0x0000001e271e7221 */ /* 0x000fe20000000000 */
[----:B------:R-:W-:Y:S01]  /*8690*/  LEA R4, R7, R18, 0x3 ;  /* 0x0000001207047211 */ /* 0x000fe200078e18ff */
[----:B------:R-:W-:Y:S02]  /*86a0*/  FADD R32, R29, R32 ;  /* 0x000000201d207221 */ /* 0x000fe40000000000 */
[----:B------:R-:W-:Y:S01]  /*86b0*/  FADD R30, R30, R31 ;  /* 0x0000001f1e1e7221 */ /* 0x000fe20000000000 */
[----:B------:R-:W-:Y:S01]  /*86c0*/  HGMMA.64x16x16.F32 R88, R24, gdesc[UR4].tnspB, R88, gsb0 ;  /* 0x4020000418587df0 */ /* 0x000fe20008000858 */
[----:B------:R-:W-:Y:S02]  /*86d0*/  PRMT R4, RZ, 0x654, R4 ;  /* 0x00000654ff047816 */ /* 0x000fe40000000004 */
[----:B------:R-:W-:-:S02]  /*86e0*/  WARPGROUP.DEPBAR.LE gsb0, 0x0 ;  /* 0x00008000000079c5 */ /* 0x000fc40000010000 */
[----:B------:R-:W-:-:S06]  /*86f0*/  WARPGROUP.ARRIVE ;  /* 0x00000000000079c5 */ /* 0x000fcc0000000000 */
[----:B------:R-:W-:Y:S03]  /*8700*/  HGMMA.64x16x16.F32 R80, R24, gdesc[UR8].tnspB, R80, gsb0 ;  /* 0x4020000818507df0 */ /* 0x000fe60008000850 */
[----:B------:R-:W-:Y:S02]  /*8710*/  WARPGROUP.DEPBAR.LE gsb0, 0x0 ;  /* 0x00008000000079c5 */ /* 0x000fe40000010000 */
[----:B------:R-:W-:-:S06]  /*8720*/  WARPGROUP.ARRIVE ;  /* 0x00000000000079c5 */ /* 0x000fcc0000000000 */
[----:B------:R-:W-:Y:S01]  /*8730*/  HGMMA.64x16x16.F32 R72, R24, gdesc[UR16].tnspB, R72, gsb0 ;  /* 0x4020001018487df0 */ /* 0x000fe20008000848 */
[----:B------:R-:W-:Y:S02]  /*8740*/  R2UR UR18, R42 ;  /* 0x000000002a1272ca */ /* 0x000fe400000e0000 */
[----:B------:R-:W-:Y:S01]  /*8750*/  R2UR UR19, R43 ;  /* 0x000000002b1372ca */ /* 0x000fe200000e0000 */
[----:B------:R-:W1:Y:S02]  /*8760*/  MUFU.EX2 R42, R109 ;  /* 0x0000006d002a7308 */ /* 0x000e640000000800 */
[----:B-1----:R-:W-:Y:S01]  /*8770*/  @!P4 FMUL R42, R42, R42 ;  /* 0x0000002a2a2ac220 */ /* 0x002fe20000400000 */
[----:B------:R-:W-:-:S13]  /*8780*/  FSETP.GEU.AND P4, PT, R98, -126, PT ;  /* 0xc2fc00006200780b */ /* 0x000fda0003f8e000 */
[----:B------:R-:W-:-:S04]  /*8790*/  @!P4 FMUL R98, R98, 0.5 ;  /* 0x3f0000006262c820 */ /* 0x000fc80000400000 */
[----:B------:R-:W1:Y:S01]  /*87a0*/  MUFU.EX2 R35, R98 ;  /* 0x0000006200237308 */ /* 0x000e620000000800 */
[----:B------:R-:W-:Y:S02]  /*87b0*/  WARPGROUP.DEPBAR.LE gsb0, 0x0 ;  /* 0x00008000000079c5 */ /* 0x000fe40000010000 */
[----:B------:R-:W-:-:S06]  /*87c0*/  WARPGROUP.ARRIVE ;  /* 0x00000000000079c5 */ /* 0x000fcc0000000000 */
[----:B------:R-:W-:Y:S01]  /*87d0*/  HGMMA.64x16x16.F32 R64, R24, gdesc[UR24].tnspB, R64, gsb0 ;  /* 0x4020001818407df0 */ /* 0x000fe20008000840 */
[----:B-1----:R-:W-:Y:S02]  /*87e0*/  @!P4 FMUL R35, R35, R35 ;  /* 0x000000232323c220 */ /* 0x002fe40000400000 */
[----:B------:R-:W-:Y:S02]  /*87f0*/  WARPGROUP.DEPBAR.LE gsb0, 0x0 ;  /* 0x00008000000079c5 */ /* 0x000fe40000010000 */
[----:B------:R-:W-:-:S06]  /*8800*/  WARPGROUP.ARRIVE ;  /* 0x00000000000079c5 */ /* 0x000fcc0000000000 */
[----:B------:R-:W-:Y:S03]  /*8810*/  HGMMA.64x16x16.F32 R56, R24, gdesc[UR28].tnspB, R56, gsb0 ;  /* 0x4020001c18387df0 */ /* 0x000fe60008000838 */
[----:B------:R-:W-:Y:S02]  /*8820*/  WARPGROUP.DEPBAR.LE gsb0, 0x0 ;  /* 0x00008000000079c5 */ /* 0x000fe40000010000 */
[C---:B------:R-:W-:Y:S01]  /*8830*/  VIADD R24, R40.reuse, 0xc0 ;  /* 0x000000c028187836 */ /* 0x040fe20000000000 */
[----:B------:R-:W-:Y:S01]  /*8840*/  MOV R27, 0xc0000010 ;  /* 0xc0000010001b7802 */ /* 0x000fe20000000f00 */
[----:B------:R-:W-:Y:S02]  /*8850*/  IMAD.MOV.U32 R25, RZ, RZ, -0x3ffffff0 ;  /* 0xc0000010ff197424 */ /* 0x000fe400078e00ff */
[----:B------:R-:W-:Y:S01]  /*8860*/  VIADD R26, R40, 0x40 ;  /* 0x00000040281a7836 */ /* 0x000fe20000000000 */
[----:B------:R-:W-:Y:S01]  /*8870*/  R2UR UR10, R24 ;  /* 0x00000000180a72ca */ /* 0x000fe200000e0000 */
[----:B------:R-:W-:Y:S01]  /*8880*/  VIADD R24, R40, 0x240 ;  /* 0x0000024028187836 */ /* 0x000fe20000000000 */
[----:B------:R-:W-:Y:S01]  /*8890*/  R2UR UR11, R25 ;  /* 0x00000000190b72ca */ /* 0x000fe200000e0000 */
[----:B------:R-:W-:Y:S01]  /*88a0*/  IMAD.MOV.U32 R25, RZ, RZ, -0x3ffffff0 ;  /* 0xc0000010ff197424 */ /* 0x000fe200078e00ff */
[----:B------:R-:W-:-:S02]  /*88b0*/  R2UR UR6, R26 ;  /* 0x000000001a0672ca */ /* 0x000fc400000e0000 */
[----:B------:R-:W-:Y:S02]  /*88c0*/  R2UR UR7, R27 ;  /* 0x000000001b0772ca */ /* 0x000fe400000e0000 */
[----:B------:R-:W-:Y:S02]  /*88d0*/  IADD3 R26, R40, 0x1c0, RZ ;  /* 0x000001c0281a7810 */ /* 0x000fe40007ffe0ff */
[----:B------:R-:W-:Y:S02]  /*88e0*/  MOV R27, 0xc0000010 ;  /* 0xc0000010001b7802 */ /* 0x000fe40000000f00 */
[----:B------:R-:W-:Y:S02]  /*88f0*/  R2UR UR26, R26 ;  /* 0x000000001a1a72ca */ /* 0x000fe400000e0000 */
[----:B------:R-:W-:Y:S02]  /*8900*/  R2UR UR27, R27 ;  /* 0x000000001b1b72ca */ /* 0x000fe400000e0000 */
[----:B------:R-:W-:-:S02]  /*8910*/  R2UR UR30, R24 ;  /* 0x00000000181e72ca */ /* 0x000fc400000e0000 */
        /* <DEDUP_REMOVED lines=8> */
[----:B------:R-:W-:Y:S02]  /*89a0*/  FADD R100, R41, R100 ;  /* 0x0000006429647221 */ /* 0x000fe40000000000 */
[----:B------:R-:W-:Y:S01]  /*89b0*/  FADD R101, R36, R101 ;  /* 0x0000006524657221 */ /* 0x000fe20000000000 */
[----:B------:R-:W-:Y:S01]  /*89c0*/  WARPGROUP.ARRIVE ;  /* 0x00000000000079c5 */ /* 0x000fe20000000000 */
[----:B------:R-:W-:-:S02]  /*89d0*/  FADD R99, R100, R99 ;  /* 0x0000006364637221 */ /* 0x000fc40000000000 */
[----:B------:R-:W-:Y:S02]  /*89e0*/  FADD R108, R101, R108 ;  /* 0x0000006c656c7221 */ /* 0x000fe40000000000 */
[----:B------:R-:W-:Y:S01]  /*89f0*/  FADD R50, R99, R50 ;  /* 0x0000003263327221 */ /* 0x000fe20000000000 */
[----:B------:R-:W-:Y:S01]  /*8a00*/  HGMMA.64x16x16.F32 R88, R24, gdesc[UR4].tnspB, R88, gsb0 ;  /* 0x4020000418587df0 */ /* 0x000fe20008000858 */
[----:B------:R-:W-:Y:S02]  /*8a10*/  R2UR UR6, R12 ;  /* 0x000000000c0672ca */ /* 0x000fe400000e0000 */
[----:B------:R-:W-:Y:S01]  /*8a20*/  R2UR UR7, R13 ;  /* 0x000000000d0772ca */ /* 0x000fe200000e0000 */
[----:B------:R-:W-:Y:S01]  /*8a30*/  IMAD.MOV.U32 R13, RZ, RZ, -0x3ffffff0 ;  /* 0xc0000010ff0d7424 */ /* 0x000fe200078e00ff */
[----:B------:R-:W-:Y:S01]  /*8a40*/  IADD3 R12, R40, 0x1e0, RZ ;  /* 0x000001e0280c7810 */ /* 0x000fe20007ffe0ff */
[----:B------:R-:W-:Y:S02]  /*8a50*/  WARPGROUP.DEPBAR.LE gsb0, 0x0 ;  /* 0x00008000000079c5 */ /* 0x000fe40000010000 */
[----:B------:R-:W-:-:S06]  /*8a60*/  WARPGROUP.ARRIVE ;  /* 0x00000000000079c5 */ /* 0x000fcc0000000000 */
[----:B------:R-:W-:Y:S03]  /*8a70*/  HGMMA.64x16x16.F32 R80, R24, gdesc[UR8].tnspB, R80, gsb0 ;  /* 0x4020000818507df0 */ /* 0x000fe60008000850 */
[----:B------:R-:W-:Y:S02]  /*8a80*/  WARPGROUP.DEPBAR.LE gsb0, 0x0 ;  /* 0x00008000000079c5 */ /* 0x000fe40000010000 */
[----:B------:R-:W-:-:S06]  /*8a90*/  WARPGROUP.ARRIVE ;  /* 0x00000000000079c5 */ /* 0x000fcc0000000000 */
[----:B------:R-:W-:Y:S03]  /*8aa0*/  HGMMA.64x16x16.F32 R72, R24, gdesc[UR16].tnspB, R72, gsb0 ;  /* 0x4020001018487df0 */ /* 0x000fe60008000848 */
[----:B------:R-:W-:Y:S02]  /*8ab0*/  WARPGROUP.DEPBAR.LE gsb0, 0x0 ;  /* 0x00008000000079c5 */ /* 0x000fe40000010000 */
[----:B------:R-:W-:-:S06]  /*8ac0*/  WARPGROUP.ARRIVE ;  /* 0x00000000000079c5 */ /* 0x000fcc0000000000 */
[----:B------:R-:W-:Y:S01]  /*8ad0*/  HGMMA.64x16x16.F32 R64, R24, gdesc[UR24].tnspB, R64, gsb0 ;  /* 0x4020001818407df0 */ /* 0x000fe20008000840 */
[----:B------:R-:W-:Y:S02]  /*8ae0*/  R2UR UR26, R12 ;  /* 0x000000000c1a72ca */ /* 0x000fe400000e0000 */
[----:B------:R-:W-:Y:S01]  /*8af0*/  R2UR UR27, R13 ;  /* 0x000000000d1b72ca */ /* 0x000fe200000e0000 */
[----:B------:R-:W-:Y:S02]  /*8b00*/  WARPGROUP.DEPBAR.LE gsb0, 0x0 ;  /* 0x00008000000079c5 */ /* 0x000fe40000010000 */
[----:B------:R-:W-:-:S06]  /*8b10*/  WARPGROUP.ARRIVE ;  /* 0x00000000000079c5 */ /* 0x000fcc0000000000 */
[----:B------:R-:W-:Y:S03]  /*8b20*/  HGMMA.64x16x16.F32 R56, R24, gdesc[UR28].tnspB, R56, gsb0 ;  /* 0x4020001c18387df0 */ /* 0x000fe60008000838 */
[----:B------:R-:W-:Y:S02]  /*8b30*/  WARPGROUP.DEPBAR.LE gsb0, 0x0 ;  /* 0x00008000000079c5 */ /* 0x000fe40000010000 */
[----:B------:R-:W-:Y:S01]  /*8b40*/  IMAD.MOV.U32 R25, RZ, RZ, -0x3ffffff0 ;  /* 0xc0000010ff197424 */ /* 0x000fe200078e00ff */
[C---:B------:R-:W-:Y:S01]  /*8b50*/  IADD3 R24, R40.reuse, 0xe0, RZ ;  /* 0x000000e028187810 */ /* 0x040fe20007ffe0ff */
[----:B------:R-:W-:Y:S01]  /*8b60*/  VIADD R26, R40, 0x160 ;  /* 0x00000160281a7836 */ /* 0x000fe20000000000 */
[----:B------:R-:W-:Y:S02]  /*8b70*/  MOV R27, 0xc0000010 ;  /* 0xc0000010001b7802 */ /* 0x000fe40000000f00 */
        /* <DEDUP_REMOVED lines=21> */
[----:B------:R-:W-:Y:S03]  /*8cd0*/  HGMMA.64x16x16.F32 R88, R24, gdesc[UR4].tnspB, R88, gsb0 ;  /* 0x4020000418587df0 */ /* 0x000fe60008000858 */
[----:B------:R-:W-:-:S02]  /*8ce0*/  WARPGROUP.DEPBAR.LE gsb0, 0x0 ;  /* 0x00008000000079c5 */ /* 0x000fc40000010000 */
[----:B------:R-:W-:-:S06]  /*8cf0*/  WARPGROUP.ARRIVE ;  /* 0x00000000000079c5 */ /* 0x000fcc0000000000 */
[----:B------:R-:W-:Y:S03]  /*8d00*/  HGMMA.64x16x16.F32 R80, R24, gdesc[UR8].tnspB, R80, gsb0 ;  /* 0x4020000818507df0 */ /* 0x000fe60008000850 */
        /* <DEDUP_REMOVED lines=11> */
[----:B------:R-:W-:Y:S05]  /*8dc0*/  @P1 BRA `(.L_x_46) ;  /* 0x00000004000c1947 */ /* 0x000fea0003800000 */
[----:B------:R-:W-:Y:S01]  /*8dd0*/  ISETP.LT.OR P1, PT, R8, 0x1, !P0 ;  /* 0x000000010800780c */ /* 0x000fe20004721670 */
[----:B------:R-:W-:-:S12]  /*8de0*/  BSSY B0, `(.L_x_47) ;  /* 0x0000040000007945 */ /* 0x000fd80003800000 */
[----:B------:R-:W-:Y:S05]  /*8df0*/  @P1 BRA `(.L_x_48) ;  /* 0x0000000000f81947 */ /* 0x000fea0003800000 */
[----:B------:R-:W-:Y:S01]  /*8e00*/  ISETP.NE.AND P2, PT, R0, RZ, PT ;  /* 0x000000ff0000720c */ /* 0x000fe20003f45270 */
[----:B-1----:R-:W-:Y:S01]  /*8e10*/  IMAD R4, R5, 0x8, R2 ;  /* 0x0000000805047824 */ /* 0x002fe200078e0202 */
[----:B------:R-:W-:-:S11]  /*8e20*/  SHF.L.U32 R25, R6, 0x1f, RZ ;  /* 0x0000001f06197819 */ /* 0x000fd600000006ff */
.L_x_49:
        /* <DEDUP_REMOVED lines=10> */
.L_x_50:
        /* <DEDUP_REMOVED lines=11> */
[----:B------:R-:W-:Y:S01]  /*8f80*/  UMOV UR34, 0x10 ;  /* 0x0000001000227882 */ /* 0x000fe20000000000 */
[----:B------:R-:W-:Y:S01]  /*8f90*/  UMOV UR36, UR52 ;  /* 0x0000003400247c82 */ /* 0x000fe20008000000 */
[----:B------:R-:W-:Y:S01]  /*8fa0*/  UMOV UR37, UR53 ;  /* 0x0000003500257c82 */ /* 0x000fe20008000000 */
        /* <DEDUP_REMOVED lines=34> */
[----:B--2---:R-:W-:Y:S01]  /*91d0*/  NOP ;  /* 0x0000000000007918 */ /* 0x004fe20000000000 */
.L_x_48:
[----:B------:R-:W-:Y:S05]  /*91e0*/  BSYNC B0 ;  /* 0x0000000000007941 */ /* 0x000fea0003800000 */
.L_x_47:
[----:B------:R-:W-:-:S07]  /*91f0*/  VIADD R8, R8, 0xffffffff ;  /* 0xffffffff08087836 */ /* 0x000fce0000000000 */
.L_x_46:
[----:B------:R-:W-:Y:S01]  /*9200*/  ISETP.GT.AND P3, PT, R97, 0x1, PT ;  /* 0x000000016100780c */ /* 0x000fe20003f64270 */
[----:B------:R-:W-:Y:S01]  /*9210*/  VIADD R7, R7, 0x1 ;  /* 0x0000000107077836 */ /* 0x000fe20000000000 */
[----:B------:R-:W-:Y:S01]  /*9220*/  IADD3 R19, R19, 0x1, RZ ;  /* 0x0000000113137810 */ /* 0x000fe20007ffe0ff */
[----:B------:R-:W-:Y:S01]  /*9230*/  VIADD R97, R97, 0xffffffff ;  /* 0xffffffff61617836 */ /* 0x000fe20000000000 */
[----:B------:R-:W-:Y:S01]  /*9240*/  IADD3 R14, R14, 0x40, RZ ;  /* 0x000000400e0e7810 */ /* 0x000fe20007ffe0ff */
[----:B------:R-:W-:Y:S01]  /*9250*/  IMAD.MOV.U32 R108, RZ, RZ, R15 ;  /* 0x000000ffff6c7224 */ /* 0x000fe200078e000f */
[----:B------:R-:W-:Y:S01]  /*9260*/  ISETP.NE.AND P1, PT, R19, 0x4, PT ;  /* 0x000000041300780c */ /* 0x000fe20003f25270 */
[----:B------:R-:W-:Y:S01]  /*9270*/  IMAD.MOV.U32 R102, RZ, RZ, R17 ;  /* 0x000000ffff667224 */ /* 0x000fe200078e0011 */
[----:B------:R-:W-:Y:S02]  /*9280*/  ISETP.NE.AND P2, PT, R7, 0x4, PT ;  /* 0x000000040700780c */ /* 0x000fe40003f45270 */
[----:B------:R-:W-:-:S02]  /*9290*/  SEL R25, RZ, 0x1, P1 ;  /* 0x00000001ff197807 */ /* 0x000fc40000800000 */
[----:B------:R-:W-:Y:S02]  /*92a0*/  SEL R19, R19, RZ, P1 ;  /* 0x000000ff13137207 */ /* 0x000fe40000800000 */
[----:B-1----:R-:W-:Y:S02]  /*92b0*/  LOP3.LUT R4, R34, R25, RZ, 0x3c, !PT ;  /* 0x0000001922047212 */ /* 0x002fe400078e3cff */
[----:B------:R-:W-:Y:S01]  /*92c0*/  SEL R7, R7, RZ, P2 ;  /* 0x000000ff07077207 */ /* 0x000fe20001000000 */
[----:B------:R-:W-:Y:S06]  /*92d0*/  @P3 BRA `(.L_x_51) ;  /* 0xffffffd000543947 */ /* 0x000fec000383ffff */
.L_x_37:
[----:B------:R-:W-:Y:S05]  /*92e0*/  WARPSYNC.ALL ;  /* 0x0000000000007948 */ /* 0x000fea0003800000 */
[----:B------:R-:W3:Y:S01]  /*92f0*/  SHFL.BFLY PT, R0, R13, 0x1, 0x1f ;  /* 0x0c201f000d007f89 */ /* 0x000ee200000e0000 */
[----:B------:R-:W-:Y:S01]  /*9300*/  BSSY B0, `(.L_x_52) ;  /* 0x0000023000007945 */ /* 0x000fe20003800000 */
[----:B------:R-:W-:Y:S01]  /*9310*/  MOV R4, 0x7f800000 ;  /* 0x7f80000000047802 */ /* 0x000fe20000000f00 */
[----:B------:R-:W-:Y:S01]  /*9320*/  IMAD.MOV.U32 R7, RZ, RZ, 0x3f800000 ;  /* 0x3f800000ff077424 */ /* 0x000fe200078e00ff */
[----:B------:R-:W4:Y:S01]  /*9330*/  SHFL.BFLY PT, R3, R12, 0x1, 0x1f ;  /* 0x0c201f000c037f89 */ /* 0x000f2200000e0000 */
[----:B------:R-:W-:-:S02]  /*9340*/  IMAD.MOV.U32 R8, RZ, RZ, 0x3f800000 ;  /* 0x3f800000ff087424 */ /* 0x000fc400078e00ff */
[----:B---3--:R-:W-:Y:S01]  /*9350*/  FADD R0, R0, R13 ;  /* 0x0000000d00007221 */ /* 0x008fe20000000000 */
[----:B----4-:R-:W-:-:S04]  /*9360*/  FADD R14, R3, R12 ;  /* 0x0000000c030e7221 */ /* 0x010fc80000000000 */
[----:B------:R-:W3:Y:S04]  /*9370*/  SHFL.BFLY PT, R5, R0, 0x2, 0x1f ;  /* 0x0c401f0000057f89 */ /* 0x000ee800000e0000 */
[----:B------:R-:W4:Y:S01]  /*9380*/  SHFL.BFLY PT, R19, R14, 0x2, 0x1f ;  /* 0x0c401f000e137f89 */ /* 0x000f2200000e0000 */
[C---:B---3--:R-:W-:Y:S01]  /*9390*/  FSETP.NE.AND P0, PT, R0.reuse, -R5, PT ;  /* 0x800000050000720b */ /* 0x048fe20003f05000 */
[----:B------:R-:W-:Y:S01]  /*93a0*/  FADD R3, R0, R5 ;  /* 0x0000000500037221 */ /* 0x000fe20000000000 */
[----:B------:R-:W-:Y:S01]  /*93b0*/  MOV R5, 0x7f800000 ;  /* 0x7f80000000057802 */ /* 0x000fe20000000f00 */
[----:B----4-:R-:W-:-:S10]  /*93c0*/  FADD R6, R14, R19 ;  /* 0x000000130e067221 */ /* 0x010fd40000000000 */
[----:B------:R-:W-:Y:S05]  /*93d0*/  @!P0 BRA `(.L_x_53) ;  /* 0x0000000000548947 */ /* 0x000fea0003800000 */
[----:B------:R-:W-:Y:S01]  /*93e0*/  VIADD R0, R3, 0x1800000 ;  /* 0x0180000003007836 */ /* 0x000fe20000000000 */
[----:B------:R-:W-:Y:S04]  /*93f0*/  BSSY B1, `(.L_x_54) ;  /* 0x000000c000017945 */ /* 0x000fe80003800000 */
[----:B------:R-:W-:-:S04]  /*9400*/  LOP3.LUT R0, R0, 0x7f800000, RZ, 0xc0, !PT ;  /* 0x7f80000000007812 */ /* 0x000fc800078ec0ff */
[----:B------:R-:W-:-:S13]  /*9410*/  ISETP.GT.U32.AND P0, PT, R0, 0x1ffffff, PT ;  /* 0x01ffffff0000780c */ /* 0x000fda0003f04070 */
[----:B------:R-:W-:Y:S05]  /*9420*/  @P0 BRA `(.L_x_55) ;  /* 0x0000000000100947 */ /* 0x000fea0003800000 */
[----:B------:R-:W-:-:S07]  /*9430*/  MOV R12, 0x9450 ;  /* 0x00009450000c7802 */ /* 0x000fce0000000f00 */
[----:B-12---:R-:W-:Y:S05]  /*9440*/  CALL.REL.NOINC `($__internal_0_$__cuda_sm20_rcp_rn_f32_slowpath) ;  /* 0x00000014009c7944 */ /* 0x006fea0003c00000 */
[----:B------:R-:W-:Y:S01]  /*9450*/  IMAD.MOV.U32 R8, RZ, RZ, R0 ;  /* 0x000000ffff087224 */ /* 0x000fe200078e0000 */
[----:B------:R-:W-:Y:S06]  /*9460*/  BRA `(.L_x_56) ;  /* 0x0000000000107947 */ /* 0x000fec0003800000 */
.L_x_55:
[----:B------:R-:W3:Y:S02]  /*9470*/  MUFU.RCP R8, R3 ;  /* 0x0000000300087308 */ /* 0x000ee40000001000 */
[----:B---3--:R-:W-:-:S04]  /*9480*/  FFMA R0, R3, R8, -1 ;  /* 0xbf80000003007423 */ /* 0x008fc80000000008 */
[----:B------:R-:W-:-:S04]  /*9490*/  FADD.FTZ R5, -R0, -RZ ;  /* 0x800000ff00057221 */ /* 0x000fc80000010100 */
[----:B------:R-:W-:-:S07]  /*94a0*/  FFMA R8, R8, R5, R8 ;  /* 0x0000000508087223 */ /* 0x000fce0000000008 */
.L_x_56:
[----:B------:R-:W-:Y:S05]  /*94b0*/  BSYNC B1 ;  /* 0x0000000000017941 */ /* 0x000fea0003800000 */
.L_x_54:
[----:B------:R-:W-:Y:S01]  /*94c0*/  FSETP.GEU.AND P0, PT, |R3|, 1.175494350822287508e-38, PT ;  /* 0x008000000300780b */ /* 0x000fe20003f0e200 */
[----:B------:R-:W-:-:S12]  /*94d0*/  ULDC UR6, c[0x0][0x600] ;  /* 0x0001800000067ab9 */ /* 0x000fd80000000800 */
[----:B------:R-:W-:-:S04]  /*94e0*/  @!P0 FMUL R3, R3, 16777216 ;  /* 0x4b80000003038820 */ /* 0x000fc80000400000 */
[----:B------:R-:W3:Y:S02]  /*94f0*/  MUFU.LG2 R0, R3 ;  /* 0x0000000300007308 */ /* 0x000ee40000000c00 */
[----:B---3--:R-:W-:-:S04]  /*9500*/  @!P0 FADD R0, R0, -24 ;  /* 0xc1c0000000008421 */ /* 0x008fc80000000000 */
[----:B------:R-:W-:-:S04]  /*9510*/  FMUL R0, R0, 0.69314718246459960938 ;  /* 0x3f31721800007820 */ /* 0x000fc80000400000 */
[----:B------:R-:W-:-:S07]  /*9520*/  FFMA R5, R15, UR6, R0 ;  /* 0x000000060f057c23 */ /* 0x000fce0008000000 */
.L_x_53:
[----:B------:R-:W-:Y:S05]  /*9530*/  BSYNC B0 ;  /* 0x0000000000007941 */ /* 0x000fea0003800000 */
.L_x_52:
[----:B------:R-:W-:Y:S01]  /*9540*/  FSETP.NE.AND P0, PT, R14, -R19, PT ;  /* 0x800000130e00720b */ /* 0x000fe20003f05000 */
[----:B------:R-:W-:Y:S01]  /*9550*/  ULDC UR4, c[0x0][0x608] ;  /* 0x0001820000047ab9 */ /* 0x000fe20000000800 */
[----:B------:R-:W-:Y:S01]  /*9560*/  BSSY B0, `(.L_x_57) ;  /* 0x000002d000007945 */ /* 0x000fe20003800000 */
[----:B------:R-:W-:-:S04]  /*9570*/  FMUL R8, R8, UR4 ;  /* 0x0000000408087c20 */ /* 0x000fc80008400000 */
        /* <DEDUP_REMOVED lines=20> */
[----:B------:R-:W-:Y:S06]  /*96c0*/  @!P0 BRA `(.L_x_58) ;  /* 0x0000000000588947 */ /* 0x000fec0003800000 */
[----:B------:R-:W-:Y:S01]  /*96d0*/  IADD3 R0, R6, 0x1800000, RZ ;  /* 0x0180000006007810 */ /* 0x000fe20007ffe0ff */
[----:B------:R-:W-:Y:S03]  /*96e0*/  BSSY B1, `(.L_x_59) ;  /* 0x000000d000017945 */ /* 0x000fe60003800000 */
[----:B------:R-:W-:-:S04]  /*96f0*/  LOP3.LUT R0, R0, 0x7f800000, RZ, 0xc0, !PT ;  /* 0x7f80000000007812 */ /* 0x000fc800078ec0ff */
[----:B------:R-:W-:-:S13]  /*9700*/  ISETP.GT.U32.AND P0, PT, R0, 0x1ffffff, PT ;  /* 0x01ffffff0000780c */ /* 0x000fda0003f04070 */
[----:B------:R-:W-:Y:S05]  /*9710*/  @P0 BRA `(.L_x_60) ;  /* 0x0000000000140947 */ /* 0x000fea0003800000 */
[----:B------:R-:W-:Y:S01]  /*9720*/  IMAD.MOV.U32 R3, RZ, RZ, R6 ;  /* 0x000000ffff037224 */ /* 0x000fe200078e0006 */
[----:B------:R-:W-:-:S07]  /*9730*/  MOV R12, 0x9750 ;  /* 0x00009750000c7802 */ /* 0x000fce0000000f00 */
[----:B-12---:R-:W-:Y:S05]  /*9740*/  CALL.REL.NOINC `($__internal_0_$__cuda_sm20_rcp_rn_f32_slowpath) ;  /* 0x0000001000dc7944 */ /* 0x006fea0003c00000 */
[----:B------:R-:W-:Y:S01]  /*9750*/  IMAD.MOV.U32 R7, RZ, RZ, R0 ;  /* 0x000000ffff077224 */ /* 0x000fe200078e0000 */
[----:B------:R-:W-:Y:S06]  /*9760*/  BRA `(.L_x_61) ;  /* 0x0000000000107947 */ /* 0x000fec0003800000 */
.L_x_60:
[----:B------:R-:W3:Y:S02]  /*9770*/  MUFU.RCP R7, R6 ;  /* 0x0000000600077308 */ /* 0x000ee40000001000 */
[----:B---3--:R-:W-:-:S04]  /*9780*/  FFMA R0, R6, R7, -1 ;  /* 0xbf80000006007423 */ /* 0x008fc80000000007 */
[----:B------:R-:W-:-:S04]  /*9790*/  FADD.FTZ R0, -R0, -RZ ;  /* 0x800000ff00007221 */ /* 0x000fc80000010100 */
[----:B------:R-:W-:-:S07]  /*97a0*/  FFMA R7, R7, R0, R7 ;  /* 0x0000000007077223 */ /* 0x000fce0000000007 */
.L_x_61:
[----:B------:R-:W-:Y:S05]  /*97b0*/  BSYNC B1 ;  /* 0x0000000000017941 */ /* 0x000fea0003800000 */
.L_x_59:
[----:B------:R-:W-:Y:S01]  /*97c0*/  FSETP.GEU.AND P0, PT, |R6|, 1.175494350822287508e-38, PT ;  /* 0x008000000600780b */ /* 0x000fe20003f0e200 */
[----:B------:R-:W-:-:S12]  /*97d0*/  ULDC UR4, c[0x0][0x600] ;  /* 0x0001800000047ab9 */ /* 0x000fd80000000800 */
[----:B------:R-:W-:-:S04]  /*97e0*/  @!P0 FMUL R6, R6, 16777216 ;  /* 0x4b80000006068820 */ /* 0x000fc80000400000 */
[----:B------:R-:W3:Y:S02]  /*97f0*/  MUFU.LG2 R0, R6 ;  /* 0x0000000600007308 */ /* 0x000ee40000000c00 */
[----:B---3--:R-:W-:-:S04]  /*9800*/  @!P0 FADD R0, R0, -24 ;  /* 0xc1c0000000008421 */ /* 0x008fc80000000000 */
[----:B------:R-:W-:-:S04]  /*9810*/  FMUL R0, R0, 0.69314718246459960938 ;  /* 0x3f31721800007820 */ /* 0x000fc80000400000 */
[----:B------:R-:W-:-:S07]  /*9820*/  FFMA R4, R17, UR4, R0 ;  /* 0x0000000411047c23 */ /* 0x000fce0008000000 */
.L_x_58:
[----:B------:R-:W-:Y:S05]  /*9830*/  BSYNC B0 ;  /* 0x0000000000007941 */ /* 0x000fea0003800000 */
.L_x_57:
[C---:B------:R-:W-:Y:S01]  /*9840*/  LOP3.LUT P0, R19, R16.reuse, 0x3, RZ, 0xc0, !PT ;  /* 0x0000000310137812 */ /* 0x040fe2000780c0ff */
[----:B------:R-:W-:Y:S01]  /*9850*/  ULDC UR4, c[0x0][0x608] ;  /* 0x0001820000047ab9 */ /* 0x000fe20000000800 */
[----:B------:R-:W-:Y:S01]  /*9860*/  LOP3.LUT R17, R16, 0x7f, RZ, 0xc0, !PT ;  /* 0x0000007f10117812 */ /* 0x000fe200078ec0ff */
[----:B------:R-:W-:Y:S01]  /*9870*/  FMUL R0, R7, UR4 ;  /* 0x0000000407007c20 */ /* 0x000fe20008400000 */
[----:B------:R-:W-:Y:S01]  /*9880*/  ULDC.64 UR6, c[0x0][0x208] ;  /* 0x0000820000067ab9 */ /* 0x000fe20000000a00 */
[----:B------:R-:W-:Y:S01]  /*9890*/  BSSY B0, `(.L_x_62) ;  /* 0x000001e000007945 */ /* 0x000fe20003800000 */
[----:B------:R-:W-:Y:S01]  /*98a0*/  SHF.R.U32.HI R18, RZ, 0x5, R17 ;  /* 0x00000005ff127819 */ /* 0x000fe20000011611 */
[-C--:B------:R-:W-:Y:S01]  /*98b0*/  FMUL R90, R90, R0.reuse ;  /* 0x000000005a5a7220 */ /* 0x080fe20000400000 */
[-C--:B------:R-:W-:Y:S01]  /*98c0*/  FMUL R22, R91, R0.reuse ;  /* 0x000000005b167220 */ /* 0x080fe20000400000 */
[-C--:B------:R-:W-:Y:S01]  /*98d0*/  FMUL R94, R94, R0.reuse ;  /* 0x000000005e5e7220 */ /* 0x080fe20000400000 */
[-C--:B--2---:R-:W-:Y:S01]  /*98e0*/  FMUL R24, R95, R0.reuse ;  /* 0x000000005f187220 */ /* 0x084fe20000400000 */
[-C--:B------:R-:W-:Y:S01]  /*98f0*/  FMUL R82, R82, R0.reuse ;  /* 0x0000000052527220 */ /* 0x080fe20000400000 */
[-C--:B------:R-:W-:Y:S01]  /*9900*/  FMUL R26, R83, R0.reuse ;  /* 0x00000000531a7220 */ /* 0x080fe20000400000 */
[-C--:B------:R-:W-:Y:S01]  /*9910*/  FMUL R86, R86, R0.reuse ;  /* 0x0000000056567220 */ /* 0x080fe20000400000 */
[----:B------:R-:W-:Y:S01]  /*9920*/  FMUL R28, R87, R0 ;  /* 0x00000000571c7220 */ /* 0x000fe20000400000 */
[----:B------:R-:W-:Y:S06]  /*9930*/  @P0 BRA `(.L_x_63) ;  /* 0x00000000004c0947 */ /* 0x000fec0003800000 */
[----:B------:R-:W-:Y:S01]  /*9940*/  SHF.R.U32.HI R3, RZ, 0x2, R16 ;  /* 0x00000002ff037819 */ /* 0x000fe20000011610 */
[----:B------:R-:W-:Y:S01]  /*9950*/  ULDC.64 UR4, c[0x0][0x688] ;  /* 0x0001a20000047ab9 */ /* 0x000fe20000000a00 */
[----:B------:R-:W-:Y:S01]  /*9960*/  SHF.L.U32 R6, R18, 0x4, RZ ;  /* 0x0000000412067819 */ /* 0x000fe200000006ff */
[----:B------:R-:W-:Y:S01]  /*9970*/  UIMAD UR4, UR52, UR4, UR43 ;  /* 0x00000004340472a4 */ /* 0x000fe2000f8e022b */
[----:B------:R-:W-:-:S03]  /*9980*/  LOP3.LUT R3, R3, 0x7, RZ, 0xc0, !PT ;  /* 0x0000000703037812 */ /* 0x000fc600078ec0ff */
[----:B------:R-:W-:Y:S01]  /*9990*/  UIMAD UR4, UR53, UR5, UR4 ;  /* 0x00000005350472a4 */ /* 0x000fe2000f8e0204 */
[----:B------:R-:W-:Y:S02]  /*99a0*/  LOP3.LUT R3, R6, 0xfffffff0, R3, 0xe2, !PT ;  /* 0xfffffff006037812 */ /* 0x000fe400078ee203 */
[----:B------:R-:W-:Y:S02]  /*99b0*/  ULDC UR5, c[0x0][0x288] ;  /* 0x0000a20000057ab9 */ /* 0x000fe40000000800 */
[C---:B------:R-:W-:Y:S02]  /*99c0*/  LOP3.LUT R6, R3.reuse, UR43, RZ, 0xfc, !PT ;  /* 0x0000002b03067c12 */ /* 0x040fe4000f8efcff */
[----:B------:R-:W-:Y:S02]  /*99d0*/  IADD3 R3, P2, R3, UR4, RZ ;  /* 0x0000000403037c10 */ /* 0x000fe4000ff5e0ff */
[C---:B------:R-:W-:Y:S01]  /*99e0*/  ISETP.GE.U32.AND P0, PT, R6.reuse, UR5, PT ;  /* 0x0000000506007c0c */ /* 0x040fe2000bf06070 */
[----:B------:R-:W-:-:S02]  /*99f0*/  VIADD R7, R6, 0x8 ;  /* 0x0000000806077836 */ /* 0x000fc40000000000 */
[----:B------:R-:W-:-:S03]  /*9a00*/  IMAD.X R8, RZ, RZ, RZ, P2 ;  /* 0x000000ffff087224 */ /* 0x000fc600010e06ff */
[----:B------:R-:W-:Y:S01]  /*9a10*/  ISETP.GE.U32.AND P1, PT, R7, UR5, PT ;  /* 0x0000000507007c0c */ /* 0x000fe2000bf26070 */
[----:B------:R-:W-:Y:S02]  /*9a20*/  ULDC.64 UR4, c[0x0][0x680] ;  /* 0x0001a00000047ab9 */ /* 0x000fe40000000a00 */
[----:B------:R-:W-:-:S04]  /*9a30*/  LEA R6, P2, R3, UR4, 0x2 ;  /* 0x0000000403067c11 */ /* 0x000fc8000f8410ff */
[----:B------:R-:W-:-:S05]  /*9a40*/  LEA.HI.X R7, R3, UR5, R8, 0x2, P2 ;  /* 0x0000000503077c11 */ /* 0x000fca00090f1408 */
[----:B------:R2:W-:Y:S04]  /*9a50*/  @!P0 STG.E desc[UR6][R6.64], R5 ;  /* 0x0000000506008986 */ /* 0x0005e8000c101906 */
[----:B------:R2:W-:Y:S02]  /*9a60*/  @!P1 STG.E desc[UR6][R6.64+0x20], R4 ;  /* 0x0000200406009986 */ /* 0x0005e4000c101906 */
.L_x_63:
[----:B------:R-:W-:Y:S05]  /*9a70*/  BSYNC B0 ;  /* 0x0000000000007941 */ /* 0x000fea0003800000 */
.L_x_62:
[----:B------:R-:W-:Y:S01]  /*9a80*/  ULDC.64 UR4, c[0x0][0x730] ;  /* 0x0001cc0000047ab9 */ /* 0x000fe20000000a00 */
[-C--:B------:R-:W-:Y:S01]  /*9a90*/  FMUL R74, R74, R0.reuse ;  /* 0x000000004a4a7220 */ /* 0x080fe20000400000 */
[----:B------:R-:W-:Y:S01]  /*9aa0*/  ISETP.NE.U32.AND P0, PT, RZ, UR4, PT ;  /* 0x00000004ff007c0c */ /* 0x000fe2000bf05070 */
[-C--:B------:R-:W-:Y:S01]  /*9ab0*/  FMUL R30, R75, R0.reuse ;  /* 0x000000004b1e7220 */ /* 0x080fe20000400000 */
[-C--:B------:R-:W-:Y:S01]  /*9ac0*/  FMUL R78, R78, R0.reuse ;  /* 0x000000004e4e7220 */ /* 0x080fe20000400000 */
[-C--:B------:R-:W-:Y:S01]  /*9ad0*/  FMUL R32, R79, R0.reuse ;  /* 0x000000004f207220 */ /* 0x080fe20000400000 */
[----:B------:R-:W-:Y:S01]  /*9ae0*/  ISETP.NE.AND.EX P0, PT, RZ, UR5, PT, P0 ;  /* 0x00000005ff007c0c */ /* 0x000fe2000bf05300 */
[-C--:B------:R-:W-:Y:S01]  /*9af0*/  FMUL R66, R66, R0.reuse ;  /* 0x0000000042427220 */ /* 0x080fe20000400000 */
[-C--:B------:R-:W-:Y:S01]  /*9b00*/  FMUL R34, R67, R0.reuse ;  /* 0x0000000043227220 */ /* 0x080fe20000400000 */
[-C--:B------:R-:W-:Y:S01]  /*9b10*/  FMUL R70, R70, R0.reuse ;  /* 0x0000000046467220 */ /* 0x080fe20000400000 */
[-C--:B------:R-:W-:Y:S01]  /*9b20*/  FMUL R36, R71, R0.reuse ;  /* 0x0000000047247220 */ /* 0x080fe20000400000 */
[-C--:B------:R-:W-:Y:S01]  /*9b30*/  FMUL R58, R58, R0.reuse ;  /* 0x000000003a3a7220 */ /* 0x080fe20000400000 */
[-C--:B------:R-:W-:Y:S01]  /*9b40*/  FMUL R38, R59, R0.reuse ;  /* 0x000000003b267220 */ /* 0x080fe20000400000 */
[-C--:B------:R-:W-:Y:S01]  /*9b50*/  FMUL R62, R62, R0.reuse ;  /* 0x000000003e3e7220 */ /* 0x080fe20000400000 */
[----:B------:R-:W-:-:S05]  /*9b60*/  FMUL R40, R63, R0 ;  /* 0x000000003f287220 */ /* 0x000fca0000400000 */
[----:B------:R-:W-:Y:S05]  /*9b70*/  @P0 BRA `(.L_x_64) ;  /* 0x0000000000200947 */ /* 0x000fea0003800000 */
[----:B------:R-:W-:Y:S02]  /*9b80*/  ULDC.64 UR4, c[0x0][0x728] ;  /* 0x0001ca0000047ab9 */ /* 0x000fe40000000a00 */
[----:B------:R-:W-:-:S04]  /*9b90*/  ISETP.NE.U32.AND P0, PT, RZ, UR4, PT ;  /* 0x00000004ff007c0c */ /* 0x000fc8000bf05070 */
[----:B------:R-:W-:-:S13]  /*9ba0*/  ISETP.NE.AND.EX P0, PT, RZ, UR5, PT, P0 ;  /* 0x00000005ff007c0c */ /* 0x000fda000bf05300 */
[----:B------:R-:W-:Y:S05]  /*9bb0*/  @!P0 BRA `(.L_x_65) ;  /* 0x00000000000c8947 */ /* 0x000fea0003800000 */
[----:B--2---:R-:W2:Y:S02]  /*9bc0*/  LDC.64 R4, c[0x0][0x728] ;  /* 0x0001ca00ff047b82 */ /* 0x004ea40000000a00 */
[----:B--2---:R4:W5:Y:S01]  /*9bd0*/  LDG.E R4, desc[UR6][R4.64] ;  /* 0x0000000604047981 */ /* 0x004962000c1e1900 */
[----:B------:R-:W-:Y:S05]  /*9be0*/  BRA `(.L_x_64) ;  /* 0x0000000000047947 */ /* 0x000fea0003800000 */
.L_x_65:
[----:B--2---:R-:W3:Y:S02]  /*9bf0*/  LDC R4, c[0x0][0x720] ;  /* 0x0001c800ff047b82 */ /* 0x004ee40000000800 */
.L_x_64:
[----:B------:R-:W-:Y:S02]  /*9c00*/  MOV R0, RZ ;  /* 0x000000ff00007202 */ /* 0x000fe40000000f00 */
[----:B---3-5:R-:W-:Y:S02]  /*9c10*/  MOV R23, R4 ;  /* 0x0000000400177202 */ /* 0x028fe40000000f00 */
[----:B------:R-:W-:-:S13]  /*9c20*/  LOP3.LUT P0, RZ, R0, 0x9f, RZ, 0xc0, !PT ;  /* 0x0000009f00ff7812 */ /* 0x000fda000780c0ff */
[----:B------:R-:W-:Y:S05]  /*9c30*/  @!P0 BRA `(.L_x_66) ;  /* 0x0000000000408947 */ /* 0x000fea0003800000 */
[----:B------:R-:W-:Y:S01]  /*9c40*/  MOV R0, 0x0 ;  /* 0x0000000000007802 */ /* 0x000fe20000000f00 */
[----:B------:R-:W-:Y:S01]  /*9c50*/  ULDC.64 UR4, c[0x4][0x70] ;  /* 0x01001c0000047ab9 */ /* 0x000fe20000000a00 */
[----:B------:R-:W-:Y:S01]  /*9c60*/  ULDC.64 UR6, c[0x4][0x8] ;  /* 0x0100020000067ab9 */ /* 0x000fe20000000a00 */
[----:B--2---:R-:W-:Y:S01]  /*9c70*/  IMAD.U32 R4, RZ, RZ, UR4 ;  /* 0x00000004ff047e24 */ /* 0x004fe2000f8e00ff */
[----:B------:R2:W3:Y:S01]  /*9c80*/  LDC.64 R14, c[0x4][R0] ;  /* 0x01000000000e7b82 */ /* 0x0004e20000000a00 */
[----:B----4-:R-:W-:Y:S01]  /*9c90*/  IMAD.U32 R5, RZ, RZ, UR5 ;  /* 0x00000005ff057e24 */ /* 0x010fe2000f8e00ff */
[----:B------:R-:W-:Y:S01]  /*9ca0*/  ULDC.64 UR4, c[0x4][0x78] ;  /* 0x01001e0000047ab9 */ /* 0x000fe20000000a00 */
[----:B------:R-:W-:Y:S01]  /*9cb0*/  IMAD.U32 R10, RZ, RZ, UR6 ;  /* 0x00000006ff0a7e24 */ /* 0x000fe2000f8e00ff */
[----:B------:R-:W-:Y:S01]  /*9cc0*/  MOV R6, UR4 ;  /* 0x0000000400067c02 */ /* 0x000fe20008000f00 */
[----:B------:R-:W-:Y:S01]  /*9cd0*/  IMAD.U32 R7, RZ, RZ, UR5 ;  /* 0x00000005ff077e24 */ /* 0x000fe2000f8e00ff */
[----:B------:R-:W-:Y:S01]  /*9ce0*/  MOV R11, UR7 ;  /* 0x00000007000b7c02 */ /* 0x000fe20008000f00 */
[----:B------:R-:W-:Y:S01]  /*9cf0*/  IMAD.MOV.U32 R8, RZ, RZ, 0x70 ;  /* 0x00000070ff087424 */ /* 0x000fe200078e00ff */
[----:B------:R-:W-:Y:S01]  /*9d00*/  MOV R13, RZ ;  /* 0x000000ff000d7202 */ /* 0x000fe20000000f00 */
[----:B--2---:R-:W-:-:S07]  /*9d10*/  IMAD.MOV.U32 R12, RZ, RZ, 0x1 ;  /* 0x00000001ff0c7424 */ /* 0x004fce00078e00ff */
[----:B------:R-:W-:-:S07]  /*9d20*/  LEPC R20, `(.L_x_66) ;  /* 0x000000001014794e */ /* 0x000fce0000000000 */
[----:B-1-3--:R-:W-:Y:S05]  /*9d30*/  CALL.ABS.NOINC R14 ;  /* 0x000000000e007343 */ /* 0x00afea0003c00000 */
.L_x_66:
        /* <DEDUP_REMOVED lines=9> */
[----:B------:R-:W-:Y:S01]  /*9dd0*/  MOV R6, UR6 ;  /* 0x0000000600067c02 */ /* 0x000fe20008000f00 */
[----:B------:R-:W-:Y:S01]  /*9de0*/  IMAD.U32 R7, RZ, RZ, UR7 ;  /* 0x00000007ff077e24 */ /* 0x000fe2000f8e00ff */
[----:B------:R-:W-:Y:S01]  /*9df0*/  MOV R11, UR5 ;  /* 0x00000005000b7c02 */ /* 0x000fe20008000f00 */
[----:B------:R-:W-:Y:S01]  /*9e00*/  IMAD.U32 R10, RZ, RZ, UR4 ;  /* 0x00000004ff0a7e24 */ /* 0x000fe2000f8e00ff */
[----:B------:R-:W-:Y:S01]  /*9e10*/  MOV R13, RZ ;  /* 0x000000ff000d7202 */ /* 0x000fe20000000f00 */
[----:B------:R-:W-:-:S02]  /*9e20*/  IMAD.MOV.U32 R8, RZ, RZ, 0x70 ;  /* 0x00000070ff087424 */ /* 0x000fc400078e00ff */
[----:B--2---:R-:W-:-:S07]  /*9e30*/  IMAD.MOV.U32 R12, RZ, RZ, 0x1 ;  /* 0x00000001ff0c7424 */ /* 0x004fce00078e00ff */
[----:B------:R-:W-:-:S07]  /*9e40*/  LEPC R20, `(.L_x_67) ;  /* 0x000000001014794e */ /* 0x000fce0000000000 */
[----:B-1-3--:R-:W-:Y:S05]  /*9e50*/  CALL.ABS.NOINC R14 ;  /* 0x000000000e007343 */ /* 0x00afea0003c00000 */
.L_x_67:
[----:B------:R-:W-:Y:S01]  /*9e60*/  ULDC.64 UR4, c[0x0][0x730] ;  /* 0x0001cc0000047ab9 */ /* 0x000fe20000000a00 */
[----:B------:R-:W-:Y:S01]  /*9e70*/  IMAD.SHL.U32 R0, R16, 0x10, RZ ;  /* 0x0000001010007824 */ /* 0x000fe200078e00ff */
[----:B------:R-:W-:Y:S01]  /*9e80*/  ISETP.NE.U32.AND P0, PT, RZ, UR4, PT ;  /* 0x00000004ff007c0c */ /* 0x000fe2000bf05070 */
[----:B------:R-:W-:Y:S01]  /*9e90*/  VIADD R17, R17, 0x1f ;  /* 0x0000001f11117836 */ /* 0x000fe20000000000 */
[----:B------:R-:W-:Y:S01]  /*9ea0*/  SHF.R.U32.HI R3, RZ, 0x1, R16 ;  /* 0x00000001ff037819 */ /* 0x000fe20000011610 */
[----:B------:R-:W-:Y:S01]  /*9eb0*/  IMAD R19, R18, 0x10, R19 ;  /* 0x0000001012137824 */ /* 0x000fe200078e0213 */
[----:B------:R-:W-:Y:S02]  /*9ec0*/  ISETP.NE.AND.EX P0, PT, RZ, UR5, PT, P0 ;  /* 0x00000005ff007c0c */ /* 0x000fe4000bf05300 */
[C---:B--2---:R-:W-:Y:S02]  /*9ed0*/  LOP3.LUT R4, R0.reuse, 0x40, RZ, 0xc0, !PT ;  /* 0x0000004000047812 */ /* 0x044fe400078ec0ff */
[----:B------:R-:W-:-:S02]  /*9ee0*/  LOP3.LUT R0, R0, 0x80, RZ, 0xc0, !PT ;  /* 0x0000008000007812 */ /* 0x000fc400078ec0ff */
[----:B------:R-:W-:Y:S02]  /*9ef0*/  LOP3.LUT R3, R4, 0x8, R3, 0xf8, !PT ;  /* 0x0000000804037812 */ /* 0x000fe400078ef803 */
[----:B------:R-:W-:Y:S01]  /*9f00*/  SHF.L.U32 R16, R16, 0x1, RZ ;  /* 0x0000000110107819 */ /* 0x000fe200000006ff */
[----:B------:R-:W-:-:S03]  /*9f10*/  IMAD.U32 R0, R19, 0x10, R0 ;  /* 0x0000001013007824 */ /* 0x000fc600078e0000 */
[----:B------:R-:W-:Y:S01]  /*9f20*/  LOP3.LUT R3, R3, 0x8, R16, 0x78, !PT ;  /* 0x0000000803037812 */ /* 0x000fe200078e7810 */
[----:B------:R-:W2:Y:S01]  /*9f30*/  @P0 LDC R23, c[0x0][0x720] ;  /* 0x0001c800ff170b82 */ /* 0x000ea20000000800 */
[----:B------:R-:W-:Y:S02]  /*9f40*/  ISETP.GT.U32.AND P0, PT, R17, 0x3e, PT ;  /* 0x0000003e1100780c */ /* 0x000fe40003f04070 */
[----:B------:R-:W-:Y:S01]  /*9f50*/  IADD3 R3, R0, R3, RZ ;  /* 0x0000000300037210 */ /* 0x000fe20007ffe0ff */
[-C--:B--2---:R-:W-:Y:S01]  /*9f60*/  FMUL R4, R88, R23.reuse ;  /* 0x0000001758047220 */ /* 0x084fe20000400000 */
[-C--:B------:R-:W-:Y:S01]  /*9f70*/  FMUL R89, R89, R23.reuse ;  /* 0x0000001759597220 */ /* 0x080fe20000400000 */
[-C--:B----4-:R-:W-:Y:S01]  /*9f80*/  FMUL R5, R90, R23.reuse ;  /* 0x000000175a057220 */ /* 0x090fe20000400000 */
        /* <DEDUP_REMOVED lines=37> */
[----:B------:R-:W-:-:S02]  /*a1e0*/  F2FP.F16.F32.PACK_AB R4, R89, R4 ;  /* 0x000000045904723e */ /* 0x000fc400000000ff */
[----:B------:R-:W-:Y:S02]  /*a1f0*/  F2FP.F16.F32.PACK_AB R5, R0, R5 ;  /* 0x000000050005723e */ /* 0x000fe400000000ff */
[----:B------:R-:W-:Y:S02]  /*a200*/  F2FP.F16.F32.PACK_AB R6, R93, R6 ;  /* 0x000000065d06723e */ /* 0x000fe400000000ff */
[----:B------:R-:W-:Y:S01]  /*a210*/  F2FP.F16.F32.PACK_AB R7, R8, R7 ;  /* 0x000000070807723e */ /* 0x000fe200000000ff */
[----:B------:R-:W-:Y:S06]  /*a220*/  @P0 BRA `(.L_x_68) ;  /* 0x0000000000040947 */ /* 0x000fec0003800000 */
[----:B------:R-:W-:-:S04]  /*a230*/  DEPBAR.LE SB0, 0x1 ;  /* 0x000080400000791a */ /* 0x000fc80000000000 */
.L_x_68:
[----:B------:R-:W-:Y:S05]  /*a240*/  WARPSYNC.ALL ;  /* 0x0000000000007948 */ /* 0x000fea0003800000 */
[----:B------:R-:W-:Y:S01]  /*a250*/  BAR.SYNC.DEFER_BLOCKING 0x1, 0x80 ;  /* 0x0042000000007b1d */ /* 0x000fe20000010000 */
[----:B------:R-:W-:Y:S01]  /*a260*/  IMAD R3, R3, 0x2, R2 ;  /* 0x0000000203037824 */ /* 0x000fe200078e0202 */
[----:B------:R-:W-:Y:S02]  /*a270*/  F2FP.F16.F32.PACK_AB R9, R9, R10 ;  /* 0x0000000a0909723e */ /* 0x000fe400000000ff */
[----:B------:R-:W-:Y:S02]  /*a280*/  F2FP.F16.F32.PACK_AB R8, R81, R80 ;  /* 0x000000505108723e */ /* 0x000fe400000000ff */
[----:B------:R-:W-:Y:S01]  /*a290*/  BSSY B0, `(.L_x_69) ;  /* 0x0000017000007945 */ /* 0x000fe20003800000 */
[----:B------:R-:W-:-:S02]  /*a2a0*/  F2FP.F16.F32.PACK_AB R10, R85, R84 ;  /* 0x00000054550a723e */ /* 0x000fc400000000ff */
[----:B------:R-:W-:Y:S01]  /*a2b0*/  F2FP.F16.F32.PACK_AB R11, R11, R86 ;  /* 0x000000560b0b723e */ /* 0x000fe200000000ff */
[----:B------:R2:W-:Y:S01]  /*a2c0*/  STSM.16.M88.4 [R3], R4 ;  /* 0x0000000403007844 */ /* 0x0005e20000000200 */
[----:B------:R-:W-:Y:S01]  /*a2d0*/  @!PT LDS RZ, [RZ] ;  /* 0x00000000fffff984 */ /* 0x000fe20000000800 */
[----:B------:R-:W-:Y:S01]  /*a2e0*/  @!PT LDS RZ, [RZ] ;  /* 0x00000000fffff984 */ /* 0x000fe20000000800 */
[----:B------:R-:W-:Y:S01]  /*a2f0*/  @!PT LDS RZ, [RZ] ;  /* 0x00000000fffff984 */ /* 0x000fe20000000800 */
[----:B------:R-:W-:Y:S01]  /*a300*/  @!PT LDS RZ, [RZ] ;  /* 0x00000000fffff984 */ /* 0x000fe20000000800 */
[----:B------:R3:W-:Y:S06]  /*a310*/  MEMBAR.ALL.CTA ;  /* 0x0000000000007992 */ /* 0x0007ec0000008000 */
[----:B---3--:R-:W3:Y:S02]  /*a320*/  FENCE.VIEW.ASYNC.S ;  /* 0x00000000000073c6 */ /* 0x008ee40000000000 */
[----:B---3--:R-:W-:Y:S06]  /*a330*/  BAR.SYNC.DEFER_BLOCKING 0x1, 0x80 ;  /* 0x0042000000007b1d */ /* 0x008fec0000010000 */
[----:B------:R-:W-:Y:S05]  /*a340*/  @P0 BRA `(.L_x_70) ;  /* 0x00000000002c0947 */ /* 0x000fea0003800000 */
[----:B------:R-:W-:Y:S01]  /*a350*/  ULDC.64 UR4, c[0x0][0x198] ;  /* 0x0000660000047ab9 */ /* 0x000fe20000000a00 */
[----:B------:R-:W-:Y:S01]  /*a360*/  R2UR UR8, R2 ;  /* 0x00000000020872ca */ /* 0x000fe200000e0000 */
[----:B------:R-:W-:Y:S01]  /*a370*/  UIADD3 UR4, UP0, UR4, 0x670, URZ ;  /* 0x0000067004047890 */ /* 0x000fe2000ff1e03f */
[----:B------:R-:W-:Y:S01]  /*a380*/  UMOV UR9, URZ ;  /* 0x0000003f00097c82 */ /* 0x000fe20008000000 */
[----:B------:R-:W-:Y:S02]  /*a390*/  UMOV UR10, UR43 ;  /* 0x0000002b000a7c82 */ /* 0x000fe40008000000 */
[----:B------:R-:W-:Y:S01]  /*a3a0*/  UIADD3.X UR5, URZ, UR5, URZ, UP0, !UPT ;  /* 0x000000053f057290 */ /* 0x000fe200087fe43f */
[----:B------:R-:W-:Y:S01]  /*a3b0*/  UMOV UR11, UR52 ;  /* 0x00000034000b7c82 */ /* 0x000fe20008000000 */
[----:B------:R-:W-:-:S07]  /*a3c0*/  UMOV UR12, UR53 ;  /* 0x00000035000c7c82 */ /* 0x000fce0008000000 */
[----:B------:R3:W-:Y:S01]  /*a3d0*/  UTMASTG.4D [UR8], [UR4] ;  /* 0x00000008040073b5 */ /* 0x0007e20008018000 */
[----:B------:R0:W-:Y:S01]  /*a3e0*/  UTMACMDFLUSH ;  /* 0x00000000000079b7 */ /* 0x0001e20000000000 */
[----:B---3--:R-:W-:-:S04]  /*a3f0*/  DEPBAR.LE SB0, 0x1 ;  /* 0x000080400000791a */ /* 0x008fc80000000000 */
.L_x_70:
[----:B------:R-:W-:Y:S05]  /*a400*/  BSYNC B0 ;  /* 0x0000000000007941 */ /* 0x000fea0003800000 */
.L_x_69:
[----:B------:R-:W-:Y:S01]  /*a410*/  BAR.SYNC.DEFER_BLOCKING 0x1, 0x80 ;  /* 0x0042000000007b1d */ /* 0x000fe20000010000 */
[----:B------:R-:W-:Y:S02]  /*a420*/  F2FP.F16.F32.PACK_AB R72, R73, R72 ;  /* 0x000000484948723e */ /* 0x000fe400000000ff */
[----:B------:R-:W-:Y:S02]  /*a430*/  F2FP.F16.F32.PACK_AB R73, R12, R13 ;  /* 0x0000000d0c49723e */ /* 0x000fe400000000ff */
[----:B------:R-:W-:Y:S01]  /*a440*/  F2FP.F16.F32.PACK_AB R74, R77, R76 ;  /* 0x0000004c4d4a723e */ /* 0x000fe200000000ff */
[----:B------:R-:W-:Y:S01]  /*a450*/  BSSY B0, `(.L_x_71) ;  /* 0x0000017000007945 */ /* 0x000fe20003800000 */
[----:B------:R-:W-:Y:S01]  /*a460*/  F2FP.F16.F32.PACK_AB R75, R14, R15 ;  /* 0x0000000f0e4b723e */ /* 0x000fe200000000ff */
[----:B------:R3:W-:Y:S01]  /*a470*/  STSM.16.M88.4 [R3+0x800], R8 ;  /* 0x0008000803007844 */ /* 0x0007e20000000200 */
[----:B------:R-:W-:Y:S01]  /*a480*/  @!PT LDS RZ, [RZ] ;  /* 0x00000000fffff984 */ /* 0x000fe20000000800 */
[----:B------:R-:W-:Y:S01]  /*a490*/  @!PT LDS RZ, [RZ] ;  /* 0x00000000fffff984 */ /* 0x000fe20000000800 */
[----:B------:R-:W-:Y:S01]  /*a4a0*/  @!PT LDS RZ, [RZ] ;  /* 0x00000000fffff984 */ /* 0x000fe20000000800 */
[----:B------:R-:W-:Y:S01]  /*a4b0*/  @!PT LDS RZ, [RZ] ;  /* 0x00000000fffff984 */ /* 0x000fe20000000800 */
[----:B------:R4:W-:Y:S06]  /*a4c0*/  MEMBAR.ALL.CTA ;  /* 0x0000000000007992 */ /* 0x0009ec0000008000 */
[----:B----4-:R-:W4:Y:S02]  /*a4d0*/  FENCE.VIEW.ASYNC.S ;  /* 0x00000000000073c6 */ /* 0x010f240000000000 */
[----:B----4-:R-:W-:Y:S06]  /*a4e0*/  BAR.SYNC.DEFER_BLOCKING 0x1, 0x80 ;  /* 0x0042000000007b1d */ /* 0x010fec0000010000 */
[----:B------:R-:W-:Y:S05]  /*a4f0*/  @P0 BRA `(.L_x_72) ;  /* 0x0000000000300947 */ /* 0x000fea0003800000 */
[----:B------:R-:W-:Y:S01]  /*a500*/  R2UR UR8, R2 ;  /* 0x00000000020872ca */ /* 0x000fe200000e0000 */
[----:B------:R-:W-:Y:S01]  /*a510*/  ULDC.64 UR4, c[0x0][0x198] ;  /* 0x0000660000047ab9 */ /* 0x000fe20000000a00 */
[----:B------:R-:W-:Y:S01]  /*a520*/  UMOV UR9, 0x10 ;  /* 0x0000001000097882 */ /* 0x000fe20000000000 */
[----:B------:R-:W-:Y:S01]  /*a530*/  UIADD3 UR4, UP0, UR4, 0x670, URZ ;  /* 0x0000067004047890 */ /* 0x000fe2000ff1e03f */
[----:B------:R-:W-:Y:S01]  /*a540*/  UMOV UR10, UR43 ;  /* 0x0000002b000a7c82 */ /* 0x000fe20008000000 */
[----:B------:R-:W-:Y:S02]  /*a550*/  UMOV UR11, UR52 ;  /* 0x00000034000b7c82 */ /* 0x000fe40008000000 */
[----:B------:R-:W-:Y:S01]  /*a560*/  UIADD3.X UR5, URZ, UR5, URZ, UP0, !UPT ;  /* 0x000000053f057290 */ /* 0x000fe200087fe43f */
[----:B------:R-:W-:-:S05]  /*a570*/  UMOV UR12, UR53 ;  /* 0x00000035000c7c82 */ /* 0x000fca0008000000 */
[----:B------:R-:W-:-:S09]  /*a580*/  UIADD3 UR8, UR8, 0x800, URZ ;  /* 0x0000080008087890 */ /* 0x000fd2000fffe03f */
[----:B------:R4:W-:Y:S01]  /*a590*/  UTMASTG.4D [UR8], [UR4] ;  /* 0x00000008040073b5 */ /* 0x0009e20008018000 */
[----:B------:R0:W-:Y:S01]  /*a5a0*/  UTMACMDFLUSH ;  /* 0x00000000000079b7 */ /* 0x0001e20000000000 */
[----:B----4-:R-:W-:-:S04]  /*a5b0*/  DEPBAR.LE SB0, 0x1 ;  /* 0x000080400000791a */ /* 0x010fc80000000000 */
.L_x_72:
[----:B------:R-:W-:Y:S05]  /*a5c0*/  BSYNC B0 ;  /* 0x0000000000007941 */ /* 0x000fea0003800000 */
.L_x_71:
[----:B------:R-:W-:Y:S01]  /*a5d0*/  BAR.SYNC.DEFER_BLOCKING 0x1, 0x80 ;  /* 0x0042000000007b1d */ /* 0x000fe20000010000 */
[----:B------:R-:W-:Y:S02]  /*a5e0*/  F2FP.F16.F32.PACK_AB R64, R65, R64 ;  /* 0x000000404140723e */ /* 0x000fe400000000ff */
[----:B------:R-:W-:Y:S02]  /*a5f0*/  F2FP.F16.F32.PACK_AB R65, R16, R17 ;  /* 0x000000111041723e */ /* 0x000fe400000000ff */
[----:B------:R-:W-:Y:S01]  /*a600*/  F2FP.F16.F32.PACK_AB R66, R69, R68 ;  /* 0x000000444542723e */ /* 0x000fe200000000ff */
[----:B------:R-:W-:Y:S01]  /*a610*/  BSSY B0, `(.L_x_73) ;  /* 0x0000016000007945 */ /* 0x000fe20003800000 */
[----:B------:R-:W-:Y:S01]  /*a620*/  F2FP.F16.F32.PACK_AB R67, R18, R19 ;  /* 0x000000131243723e */ /* 0x000fe200000000ff */
[----:B------:R4:W-:Y:S01]  /*a630*/  STSM.16.M88.4 [R3], R72 ;  /* 0x0000004803007844 */ /* 0x0009e20000000200 */
[----:B------:R-:W-:Y:S01]  /*a640*/  @!PT LDS RZ, [RZ] ;  /* 0x00000000fffff984 */ /* 0x000fe20000000800 */
[----:B------:R-:W-:Y:S01]  /*a650*/  @!PT LDS RZ, [RZ] ;  /* 0x00000000fffff984 */ /* 0x000fe20000000800 */
[----:B------:R-:W-:Y:S01]  /*a660*/  @!PT LDS RZ, [RZ] ;  /* 0x00000000fffff984 */ /* 0x000fe20000000800 */
[----:B------:R-:W-:Y:S01]  /*a670*/  @!PT LDS RZ, [RZ] ;  /* 0x00000000fffff984 */ /* 0x000fe20000000800 */
[----:B------:R5:W-:Y:S06]  /*a680*/  MEMBAR.ALL.CTA ;  /* 0x0000000000007992 */ /* 0x000bec0000008000 */
[----:B-----5:R-:W5:Y:S02]  /*a690*/  FENCE.VIEW.ASYNC.S ;  /* 0x00000000000073c6 */ /* 0x020f640000000000 */
[----:B-----5:R-:W-:Y:S06]  /*a6a0*/  BAR.SYNC.DEFER_BLOCKING 0x1, 0x80 ;  /* 0x0042000000007b1d */ /* 0x020fec0000010000 */
[----:B------:R-:W-:Y:S05]  /*a6b0*/  @P0 BRA `(.L_x_74) ;  /* 0x00000000002c0947 */ /* 0x000fea0003800000 */
[----:B------:R-:W-:Y:S01]  /*a6c0*/  ULDC.64 UR4, c[0x0][0x198] ;  /* 0x0000660000047ab9 */ /* 0x000fe20000000a00 */
[----:B------:R-:W-:Y:S01]  /*a6d0*/  R2UR UR8, R2 ;  /* 0x00000000020872ca */ /* 0x000fe200000e0000 */
[----:B------:R-:W-:Y:S01]  /*a6e0*/  UIADD3 UR4, UP0, UR4, 0x670, URZ ;  /* 0x0000067004047890 */ /* 0x000fe2000ff1e03f */
[----:B------:R-:W-:Y:S01]  /*a6f0*/  UMOV UR9, 0x20 ;  /* 0x0000002000097882 */ /* 0x000fe20000000000 */
[----:B------:R-:W-:Y:S02]  /*a700*/  UMOV UR10, UR43 ;  /* 0x0000002b000a7c82 */ /* 0x000fe40008000000 */
[----:B------:R-:W-:Y:S01]  /*a710*/  UIADD3.X UR5, URZ, UR5, URZ, UP0, !UPT ;  /* 0x000000053f057290 */ /* 0x000fe200087fe43f */
[----:B------:R-:W-:Y:S01]  /*a720*/  UMOV UR11, UR52 ;  /* 0x00000034000b7c82 */ /* 0x000fe20008000000 */
[----:B------:R-:W-:-:S07]  /*a730*/  UMOV UR12, UR53 ;  /* 0x00000035000c7c82 */ /* 0x000fce0008000000 */
[----:B------:R1:W-:Y:S01]  /*a740*/  UTMASTG.4D [UR8], [UR4] ;  /* 0x00000008040073b5 */ /* 0x0003e20008018000 */
[----:B------:R0:W-:Y:S01]  /*a750*/  UTMACMDFLUSH ;  /* 0x00000000000079b7 */ /* 0x0001e20000000000 */
[----:B-1----:R-:W-:-:S04]  /*a760*/  DEPBAR.LE SB0, 0x1 ;  /* 0x000080400000791a */ /* 0x002fc80000000000 */
.L_x_74:
[----:B------:R-:W-:Y:S05]  /*a770*/  BSYNC B0 ;  /* 0x0000000000007941 */ /* 0x000fea0003800000 */
.L_x_73:
        /* <DEDUP_REMOVED lines=26> */
[----:B-1----:R-:W-:-:S04]  /*a920*/  DEPBAR.LE SB0, 0x1 ;  /* 0x000080400000791a */ /* 0x002fc80000000000 */
.L_x_76:
[----:B------:R-:W-:Y:S05]  /*a930*/  BSYNC B0 ;  /* 0x0000000000007941 */ /* 0x000fea0003800000 */
.L_x_75:
[----:B------:R-:W-:Y:S06]  /*a940*/  BAR.SYNC.DEFER_BLOCKING 0x1, 0x80 ;  /* 0x0042000000007b1d */ /* 0x000fec0000010000 */
[----:B------:R-:W-:Y:S01]  /*a950*/  BSSY B0, `(.L_x_77) ;  /* 0x0000014000007945 */ /* 0x000fe20003800000 */
        /* <DEDUP_REMOVED lines=17> */
[----:B------:R1:W-:Y:S02]  /*aa70*/  UTMASTG.4D [UR8], [UR4] ;  /* 0x00000008040073b5 */ /* 0x0003e40008018000 */
[----:B-1----:R0:W-:Y:S02]  /*aa80*/  UTMACMDFLUSH ;  /* 0x00000000000079b7 */ /* 0x0021e40000000000 */
.L_x_78:
[----:B------:R-:W-:Y:S05]  /*aa90*/  BSYNC B0 ;  /* 0x0000000000007941 */ /* 0x000fea0003800000 */
.L_x_77:
[----:B------:R-:W-:-:S04]  /*aaa0*/  DEPBAR.LE SB0, 0x0 ;  /* 0x000080000000791a */ /* 0x000fc80000000000 */
[----:B------:R-:W-:Y:S05]  /*aab0*/  EXIT ;  /* 0x000000000000794d */ /* 0x000fea0003800000 */
        .weak           $__internal_0_$__cuda_sm20_rcp_rn_f32_slowpath
        .type           $__internal_0_$__cuda_sm20_rcp_rn_f32_slowpath,@function
        .size           $__internal_0_$__cuda_sm20_rcp_rn_f32_slowpath,(.L_x_84 - $__internal_0_$__cuda_sm20_rcp_rn_f32_slowpath)
$__internal_0_$__cuda_sm20_rcp_rn_f32_slowpath:
[----:B------:R-:W-:Y:S01]  /*aac0*/  IMAD.SHL.U32 R0, R3, 0x2, RZ ;  /* 0x0000000203007824 */ /* 0x000fe200078e00ff */
[----:B------:R-:W-:Y:S04]  /*aad0*/  BSSY B2, `(.L_x_79) ;  /* 0x0000030000027945 */ /* 0x000fe80003800000 */
[----:B------:R-:W-:-:S04]  /*aae0*/  SHF.R.U32.HI R13, RZ, 0x18, R0 ;  /* 0x00000018ff0d7819 */ /* 0x000fc80000011600 */
[----:B------:R-:W-:-:S13]  /*aaf0*/  ISETP.NE.U32.AND P0, PT, R13, RZ, PT ;  /* 0x000000ff0d00720c */ /* 0x000fda0003f05070 */
[----:B------:R-:W-:Y:S05]  /*ab00*/  @P0 BRA `(.L_x_80) ;  /* 0x0000000000280947 */ /* 0x000fea0003800000 */
[----:B------:R-:W-:-:S04]  /*ab10*/  SHF.L.U32 R0, R3, 0x1, RZ ;  /* 0x0000000103007819 */ /* 0x000fc800000006ff */
[----:B------:R-:W-:-:S13]  /*ab20*/  ISETP.NE.AND P0, PT, R0, RZ, PT ;  /* 0x000000ff0000720c */ /* 0x000fda0003f05270 */
[----:B------:R-:W-:Y:S01]  /*ab30*/  @P0 FFMA R9, R3, 1.84467440737095516160e+19, RZ ;  /* 0x5f80000003090823 */ /* 0x000fe200000000ff */
[----:B------:R-:W-:Y:S08]  /*ab40*/  @!P0 MUFU.RCP R8, R3 ;  /* 0x0000000300088308 */ /* 0x000ff00000001000 */
[----:B------:R-:W1:Y:S02]  /*ab50*/  @P0 MUFU.RCP R0, R9 ;  /* 0x0000000900000308 */ /* 0x000e640000001000 */
[----:B-1----:R-:W-:-:S04]  /*ab60*/  @P0 FFMA R10, R9, R0, -1 ;  /* 0xbf800000090a0423 */ /* 0x002fc80000000000 */
[----:B------:R-:W-:-:S04]  /*ab70*/  @P0 FADD.FTZ R11, -R10, -RZ ;  /* 0x800000ff0a0b0221 */ /* 0x000fc80000010100 */
[----:B------:R-:W-:-:S04]  /*ab80*/  @P0 FFMA R0, R0, R11, R0 ;  /* 0x0000000b00000223 */ /* 0x000fc80000000000 */
[----:B------:R-:W-:Y:S01]  /*ab90*/  @P0 FFMA R8, R0, 1.84467440737095516160e+19, RZ ;  /* 0x5f80000000080823 */ /* 0x000fe200000000ff */
[----:B------:R-:W-:Y:S06]  /*aba0*/  BRA `(.L_x_81) ;  /* 0x0000000000887947 */ /* 0x000fec0003800000 */
.L_x_80:
[----:B------:R-:W-:-:S05]  /*abb0*/  VIADD R18, R13, 0xffffff03 ;  /* 0xffffff030d127836 */ /* 0x000fca0000000000 */
[----:B------:R-:W-:-:S13]  /*abc0*/  ISETP.GT.U32.AND P0, PT, R18, 0x1, PT ;  /* 0x000000011200780c */ /* 0x000fda0003f04070 */
[----:B------:R-:W-:Y:S05]  /*abd0*/  @P0 BRA `(.L_x_82) ;  /* 0x0000000000780947 */ /* 0x000fea0003800000 */
[----:B------:R-:W-:Y:S01]  /*abe0*/  LOP3.LUT R0, R3, 0x7fffff, RZ, 0xc0, !PT ;  /* 0x007fffff03007812 */ /* 0x000fe200078ec0ff */
[----:B------:R-:W-:-:S03]  /*abf0*/  IMAD.MOV.U32 R11, RZ, RZ, 0x3 ;  /* 0x00000003ff0b7424 */ /* 0x000fc600078e00ff */
[----:B------:R-:W-:Y:S02]  /*ac00*/  LOP3.LUT R0, R0, 0x3f800000, RZ, 0xfc, !PT ;  /* 0x3f80000000007812 */ /* 0x000fe400078efcff */
[----:B------:R-:W-:Y:S02]  /*ac10*/  SHF.L.U32 R11, R11, R18, RZ ;  /* 0x000000120b0b7219 */ /* 0x000fe400000006ff */
[----:B------:R-:W1:Y:S02]  /*ac20*/  MUFU.RCP R9, R0 ;  /* 0x0000000000097308 */ /* 0x000e640000001000 */
[----:B-1----:R-:W-:-:S04]  /*ac30*/  FFMA R8, R0, R9, -1 ;  /* 0xbf80000000087423 */ /* 0x002fc80000000009 */
[----:B------:R-:W-:-:S04]  /*ac40*/  FADD.FTZ R8, -R8, -RZ ;  /* 0x800000ff08087221 */ /* 0x000fc80000010100 */
[CCC-:B------:R-:W-:Y:S01]  /*ac50*/  FFMA.RM R10, R9.reuse, R8.reuse, R9.reuse ;  /* 0x00000008090a7223 */ /* 0x1c0fe20000004009 */
[----:B------:R-:W-:-:S04]  /*ac60*/  FFMA.RP R9, R9, R8, R9 ;  /* 0x0000000809097223 */ /* 0x000fc80000008009 */
[C---:B------:R-:W-:Y:S02]  /*ac70*/  LOP3.LUT R8, R10.reuse, 0x7fffff, RZ, 0xc0, !PT ;  /* 0x007fffff0a087812 */ /* 0x040fe400078ec0ff */
[----:B------:R-:W-:Y:S02]  /*ac80*/  FSETP.NEU.FTZ.AND P0, PT, R10, R9, PT ;  /* 0x000000090a00720b */ /* 0x000fe40003f1d000 */
[----:B------:R-:W-:Y:S02]  /*ac90*/  LOP3.LUT R8, R8, 0x800000, RZ, 0xfc, !PT ;  /* 0x0080000008087812 */ /* 0x000fe400078efcff */
[----:B------:R-:W-:Y:S02]  /*aca0*/  SEL R9, RZ, 0xffffffff, !P0 ;  /* 0xffffffffff097807 */ /* 0x000fe40004000000 */
[----:B------:R-:W-:Y:S02]  /*acb0*/  LOP3.LUT R11, R11, R8, RZ, 0xc0, !PT ;  /* 0x000000080b0b7212 */ /* 0x000fe400078ec0ff */
[----:B------:R-:W-:-:S02]  /*acc0*/  IADD3 R9, -R9, RZ, RZ ;  /* 0x000000ff09097210 */ /* 0x000fc40007ffe1ff */
[-C--:B------:R-:W-:Y:S02]  /*acd0*/  SHF.R.U32.HI R11, RZ, R18.reuse, R11 ;  /* 0x00000012ff0b7219 */ /* 0x080fe4000001160b */
[--C-:B------:R-:W-:Y:S01]  /*ace0*/  LOP3.LUT P1, RZ, R9, R18, R8.reuse, 0xf8, !PT ;  /* 0x0000001209ff7212 */ /* 0x100fe2000782f808 */
[----:B------:R-:W-:Y:S01]  /*acf0*/  VIADD R9, R13, 0xffffff04 ;  /* 0xffffff040d097836 */ /* 0x000fe20000000000 */
[C---:B------:R-:W-:Y:S02]  /*ad00*/  LOP3.LUT P0, RZ, R11.reuse, 0x1, RZ, 0xc0, !PT ;  /* 0x000000010bff7812 */ /* 0x040fe4000780c0ff */
[----:B------:R-:W-:Y:S02]  /*ad10*/  LOP3.LUT P2, RZ, R11, 0x2, RZ, 0xc0, !PT ;  /* 0x000000020bff7812 */ /* 0x000fe4000784c0ff */
[----:B------:R-:W-:Y:S02]  /*ad20*/  SHF.R.U32.HI R8, RZ, R9, R8 ;  /* 0x00000009ff087219 */ /* 0x000fe40000011608 */
[----:B------:R-:W-:-:S02]  /*ad30*/  PLOP3.LUT P0, PT, P0, P1, P2, 0xe0, 0x0 ;  /* 0x000000000000781c */ /* 0x000fc40000703c20 */
[----:B------:R-:W-:Y:S02]  /*ad40*/  LOP3.LUT P1, RZ, R3, 0x7fffff, RZ, 0xc0, !PT ;  /* 0x007fffff03ff7812 */ /* 0x000fe4000782c0ff */
[----:B------:R-:W-:-:S05]  /*ad50*/  SEL R0, RZ, 0x1, !P0 ;  /* 0x00000001ff007807 */ /* 0x000fca0004000000 */
[----:B------:R-:W-:-:S05]  /*ad60*/  IMAD.MOV R0, RZ, RZ, -R0 ;  /* 0x000000ffff007224 */ /* 0x000fca00078e0a00 */
[----:B------:R-:W-:-:S13]  /*ad70*/  ISETP.GE.AND P0, PT, R0, RZ, PT ;  /* 0x000000ff0000720c */ /* 0x000fda0003f06270 */
[----:B------:R-:W-:-:S05]  /*ad80*/  @!P0 IADD3 R8, R8, 0x1, RZ ;  /* 0x0000000108088810 */ /* 0x000fca0007ffe0ff */
[----:B------:R-:W-:-:S05]  /*ad90*/  @!P1 IMAD.SHL.U32 R8, R8, 0x2, RZ ;  /* 0x0000000208089824 */ /* 0x000fca00078e00ff */
[----:B------:R-:W-:Y:S01]  /*ada0*/  LOP3.LUT R8, R8, 0x80000000, R3, 0xf8, !PT ;  /* 0x8000000008087812 */ /* 0x000fe200078ef803 */
[----:B------:R-:W-:Y:S06]  /*adb0*/  BRA `(.L_x_81) ;  /* 0x0000000000047947 */ /* 0x000fec0003800000 */
.L_x_82:
[----:B------:R1:W2:Y:S02]  /*adc0*/  MUFU.RCP R8, R3 ;  /* 0x0000000300087308 */ /* 0x0002a40000001000 */
.L_x_81:
[----:B------:R-:W-:Y:S05]  /*add0*/  BSYNC B2 ;  /* 0x0000000000027941 */ /* 0x000fea0003800000 */
.L_x_79:
[----:B--2---:R-:W-:Y:S01]  /*ade0*/  IMAD.MOV.U32 R0, RZ, RZ, R8 ;  /* 0x000000ffff007224 */ /* 0x004fe200078e0008 */
[----:B------:R-:W-:Y:S01]  /*adf0*/  MOV R8, R12 ;  /* 0x0000000c00087202 */ /* 0x000fe20000000f00 */
[----:B------:R-:W-:-:S04]  /*ae00*/  IMAD.MOV.U32 R9, RZ, RZ, 0x0 ;  /* 0x00000000ff097424 */ /* 0x000fc800078e00ff */
[----:B-1----:R-:W-:Y:S05]  /*ae10*/  RET.REL.NODEC R8 `(_ZN7cutlass13device_kernelINS_4fmha6kernel13FmhaKernelTmaINS1_10collective15FmhaMainloopTmaINS_6half_tEfN4cute5tupleIJNS7_1CILi64EEESA_NS9_ILi80EEEEEENS4_12CausalFusionEJEEENS4_15FmhaFwdEpilogueIS6_fNS8_IJSA_SB_SA_EEEEEJEEEEEvNT_6ParamsE) ;  /* 0xffffff5008787950 */ /* 0x002fea0003c3ffff */
.L_x_83:
[----:B------:R-:W-:-:S00]  /*ae20*/  BRA `(.L_x_83) ;  /* 0xfffffffc00fc7947 */ /* 0x000fc0000383ffff */
[----:B------:R-:W-:-:S00]  /*ae30*/  NOP ;  /* 0x0000000000007918 */ /* 0x000fc00000000000 */
        /* <DEDUP_REMOVED lines=12> */
.L_x_84:


//--------------------- .nv.global.init           --------------------------
	.section	.nv.global.init,"aw",@progbits
.nv.global.init:
	.type		$str$23,@object
	.size		$str$23,($str$24 - $str$23)
$str$23:
        /*0000*/ 	.byte	0x28, 0x61, 0x64, 0x64, 0x72, 0x65, 0x73, 0x73, 0x20, 0x26, 0x20, 0x6d, 0x61, 0x73, 0x6b, 0x29
        /*0010*/ 	.byte	0x20, 0x3d, 0x3d, 0x20, 0x30, 0x00
	.type		$str$24,@object
	.size		$str$24,(__unnamed_1 - $str$24)
$str$24:
        /*0016*/ 	.byte	0x2f, 0x74, 0x6d, 0x70, 0x2f, 0x63, 0x75, 0x74, 0x6c, 0x61, 0x73, 0x73, 0x5f, 0x73, 0x77, 0x65
        /*0026*/ 	.byte	0x65, 0x70, 0x5f, 0x73, 0x72, 0x63, 0x2f, 0x69, 0x6e, 0x63, 0x6c, 0x75, 0x64, 0x65, 0x2f, 0x63
        /*0036*/ 	.byte	0x75, 0x74, 0x65, 0x2f, 0x70, 0x6f, 0x69, 0x6e, 0x74, 0x65, 0x72, 0x5f, 0x66, 0x6c, 0x61, 0x67
        /*0046*/ 	.byte	0x67, 0x65, 0x64, 0x2e, 0x68, 0x70, 0x70, 0x00
	.type		__unnamed_1,@object
	.size		__unnamed_1,(__unnamed_2 - __unnamed_1)
__unnamed_1:
        /*004e*/ 	.byte	0x61, 0x75, 0x74, 0x6f, 0x20, 0x63, 0x75, 0x74, 0x65, 0x3a, 0x3a, 0x61, 0x73, 0x5f, 0x70, 0x6f
        /* <DEDUP_REMOVED lines=27> */
        /*020e*/ 	.byte	0x3e, 0x3e, 0x3e, 0x3e, 0x3e, 0x5d, 0x00
	.type		__unnamed_2,@object
	.size		__unnamed_2,(.L_1 - __unnamed_2)
__unnamed_2:
        /* <DEDUP_REMOVED lines=29> */
.L_1:


//--------------------- .nv.shared._ZN7cutlass13device_kernelINS_4fmha6kernel13FmhaKernelTmaINS1_10collective15FmhaMainloopTmaINS_6half_tEfN4cute5tupleIJNS7_1CILi64EEESA_NS9_ILi80EEEEEENS4_12CausalFusionEJEEENS4_15FmhaFwdEpilogueIS6_fNS8_IJSA_SB_SA_EEEEEJEEEEEvNT_6ParamsE --------------------------
	.section	.nv.shared._ZN7cutlass13device_kernelINS_4fmha6kernel13FmhaKernelTmaINS1_10collective15FmhaMainloopTmaINS_6half_tEfN4cute5tupleIJNS7_1CILi64EEESA_NS9_ILi80EEEEEENS4_12CausalFusionEJEEENS4_15FmhaFwdEpilogueIS6_fNS8_IJSA_SB_SA_EEEEEJEEEEEvNT_6ParamsE,"aw",@nobits
	.sectionflags	@""
	.align	16
	.zero		1024


//--------------------- .nv.shared.reserved.0     --------------------------
	.section	.nv.shared.reserved.0,"aw",@nobits
	.weak		__nv_reservedSMEM_offset_0_alias
	.size		__nv_reservedSMEM_offset_0_alias, 0, 0
	.other		__nv_reservedSMEM_offset_0_alias,@"STO_CUDA_RESERVED_SHARED STV_DEFAULT"
__nv_reservedSMEM_offset_0_alias:
	.zero		0


//--------------------- .nv.global                --------------------------
	.section	.nv.global,"aw",@nobits
.nv.global:
	.type		_ZN39_INTERNAL_c556536a_4_k_cu_bd76aa00_29204cute1_E,@object
	.size		_ZN39_INTERNAL_c556536a_4_k_cu_bd76aa00_29204cute1_E,(_ZN39_INTERNAL_c556536a_4_k_cu_bd76aa00_29204cuda3std3__45__cpo6cbeginE - _ZN39_INTERNAL_c556536a_4_k_cu_bd76aa00_29204cute1_E)
_ZN39_INTERNAL_c556536a_4_k_cu_bd76aa00_29204cute1_E:
	.zero		1
	.type		_ZN39_INTERNAL_c556536a_4_k_cu_bd76aa00_29204cuda3std3__45__cpo6cbeginE,@object
	.size		_ZN39_INTERNAL_c556536a_4_k_cu_bd76aa00_29204cuda3std3__45__cpo6cbeginE,(_ZN39_INTERNAL_c556536a_4_k_cu_bd76aa00_29204cuda3std3__48in_placeE - _ZN39_INTERNAL_c556536a_4_k_cu_bd76aa00_29204cuda3std3__45__cpo6cbeginE)
_ZN39_INTERNAL_c556536a_4_k_cu_bd76aa00_29204cuda3std3__45__cpo6cbeginE:
	.zero		1
	.type		_ZN39_INTERNAL_c556536a_4_k_cu_bd76aa00_29204cuda3std3__48in_placeE,@object
	.size		_ZN39_INTERNAL_c556536a_4_k_cu_bd76aa00_29204cuda3std3__48in_placeE,(_ZN39_INTERNAL_c556536a_4_k_cu_bd76aa00_29204cuda3std6ranges3__45__cpo9iter_moveE - _ZN39_INTERNAL_c556536a_4_k_cu_bd76aa00_29204cuda3std3__48in_placeE)
_ZN39_INTERNAL_c556536a_4_k_cu_bd76aa00_29204cuda3std3__48in_placeE:
	.zero		1
	.type		_ZN39_INTERNAL_c556536a_4_k_cu_bd76aa00_29204cuda3std6ranges3__45__cpo9iter_moveE,@object
	.size		_ZN39_INTERNAL_c556536a_4_k_cu_bd76aa00_29204cuda3std6ranges3__45__cpo9iter_moveE,(_ZN39_INTERNAL_c556536a_4_k_cu_bd76aa00_29204cuda3std3__45__cpo5beginE - _ZN39_INTERNAL_c556536a_4_k_cu_bd76aa00_29204cuda3std6ranges3__45__cpo9iter_moveE)
_ZN39_INTERNAL_c556536a_4_k_cu_bd76aa00_29204cuda3std6ranges3__45__cpo9iter_moveE:
	.zero		1
	.type		_ZN39_INTERNAL_c556536a_4_k_cu_bd76aa00_29204cuda3std3__45__cpo5beginE,@object
	.size		_ZN39_INTERNAL_c556536a_4_k_cu_bd76aa00_29204cuda3std3__45__cpo5beginE,(_ZN39_INTERNAL_c556536a_4_k_cu_bd76aa00_29204cuda3std3__441_GLOBAL__N__c556536a_4_k_cu_bd76aa00_29206ignoreE - _ZN39_INTERNAL_c556536a_4_k_cu_bd76aa00_29204cuda3std3__45__cpo5beginE)
_ZN39_INTERNAL_c556536a_4_k_cu_bd76aa00_29204cuda3std3__45__cpo5beginE:
	.zero		1
	.type		_ZN39_INTERNAL_c556536a_4_k_cu_bd76aa00_29204cuda3std3__441_GLOBAL__N__c556536a_4_k_cu_bd76aa00_29206ignoreE,@object
	.size		_ZN39_INTERNAL_c556536a_4_k_cu_bd76aa00_29204cuda3std3__441_GLOBAL__N__c556536a_4_k_cu_bd76aa00_29206ignoreE,(_ZN39_INTERNAL_c556536a_4_k_cu_bd76aa00_29204cute7productE - _ZN39_INTERNAL_c556536a_4_k_cu_bd76aa00_29204cuda3std3__441_GLOBAL__N__c556536a_4_k_cu_bd76aa00_29206ignoreE)
_ZN39_INTERNAL_c556536a_4_k_cu_bd76aa00_29204cuda3std3__441_GLOBAL__N__c556536a_4_k_cu_bd76aa00_29206ignoreE:
	.zero		1
	.type		_ZN39_INTERNAL_c556536a_4_k_cu_bd76aa00_29204cute7productE,@object
	.size		_ZN39_INTERNAL_c556536a_4_k_cu_bd76aa00_29204cute7productE,(_ZN39_INTERNAL_c556536a_4_k_cu_bd76aa00_29204cuda3std3__45__cpo3endE - _ZN39_INTERNAL_c556536a_4_k_cu_bd76aa00_29204cute7productE)
_ZN39_INTERNAL_c556536a_4_k_cu_bd76aa00_29204cute7productE:
	.zero		1
	.type		_ZN39_INTERNAL_c556536a_4_k_cu_bd76aa00_29204cuda3std3__45__cpo3endE,@object
	.size		_ZN39_INTERNAL_c556536a_4_k_cu_bd76aa00_29204cuda3std3__45__cpo3endE,(_ZN39_INTERNAL_c556536a_4_k_cu_bd76aa00_29204cuda3std3__419piecewise_constructE - _ZN39_INTERNAL_c556536a_4_k_cu_bd76aa00_29204cuda3std3__45__cpo3endE)
_ZN39_INTERNAL_c556536a_4_k_cu_bd76aa00_29204cuda3std3__45__cpo3endE:
	.zero		1
	.type		_ZN39_INTERNAL_c556536a_4_k_cu_bd76aa00_29204cuda3std3__419piecewise_constructE,@object
	.size		_ZN39_INTERNAL_c556536a_4_k_cu_bd76aa00_29204cuda3std3__419piecewise_constructE,(_ZN39_INTERNAL_c556536a_4_k_cu_bd76aa00_29204cuda3std3__45__cpo4cendE - _ZN39_INTERNAL_c556536a_4_k_cu_bd76aa00_29204cuda3std3__419piecewise_constructE)
_ZN39_INTERNAL_c556536a_4_k_cu_bd76aa00_29204cuda3std3__419piecewise_constructE:
	.zero		1
	.type		_ZN39_INTERNAL_c556536a_4_k_cu_bd76aa00_29204cuda3std3__45__cpo4cendE,@object
	.size		_ZN39_INTERNAL_c556536a_4_k_cu_bd76aa00_29204cuda3std3__45__cpo4cendE,(_ZN39_INTERNAL_c556536a_4_k_cu_bd76aa00_29204cuda3std6ranges3__45__cpo4swapE - _ZN39_INTERNAL_c556536a_4_k_cu_bd76aa00_29204cuda3std3__45__cpo4cendE)
_ZN39_INTERNAL_c556536a_4_k_cu_bd76aa00_29204cuda3std3__45__cpo4cendE:
	.zero		1
	.type		_ZN39_INTERNAL_c556536a_4_k_cu_bd76aa00_29204cuda3std6ranges3__45__cpo4swapE,@object
	.size		_ZN39_INTERNAL_c556536a_4_k_cu_bd76aa00_29204cuda3std6ranges3__45__cpo4swapE,(.L_9 - _ZN39_INTERNAL_c556536a_4_k_cu_bd76aa00_29204cuda3std6ranges3__45__cpo4swapE)
_ZN39_INTERNAL_c556536a_4_k_cu_bd76aa00_29204cuda3std6ranges3__45__cpo4swapE:
	.zero		1
.L_9:


//--------------------- .nv.constant0._ZN7cutlass13device_kernelINS_4fmha6kernel13FmhaKernelTmaINS1_10collective15FmhaMainloopTmaINS_6half_tEfN4cute5tupleIJNS7_1CILi64EEESA_NS9_ILi80EEEEEENS4_12CausalFusionEJEEENS4_15FmhaFwdEpilogueIS6_fNS8_IJSA_SB_SA_EEEEEJEEEEEvNT_6ParamsE --------------------------
	.section	.nv.constant0._ZN7cutlass13device_kernelINS_4fmha6kernel13FmhaKernelTmaINS1_10collective15FmhaMainloopTmaINS_6half_tEfN4cute5tupleIJNS7_1CILi64EEESA_NS9_ILi80EEEEEENS4_12CausalFusionEJEEENS4_15FmhaFwdEpilogueIS6_fNS8_IJSA_SB_SA_EEEEEJEEEEEvNT_6ParamsE,"a",@progbits
	.sectionflags	@""
	.align	4
.nv.constant0._ZN7cutlass13device_kernelINS_4fmha6kernel13FmhaKernelTmaINS1_10collective15FmhaMainloopTmaINS_6half_tEfN4cute5tupleIJNS7_1CILi64EEESA_NS9_ILi80EEEEEENS4_12CausalFusionEJEEENS4_15FmhaFwdEpilogueIS6_fNS8_IJSA_SB_SA_EEEEEJEEEEEvNT_6ParamsE:
	.zero		2688


//--------------------- SYMBOLS --------------------------

	.type		.nv.reservedSmem.offset0,@object
	.size		.nv.reservedSmem.offset0,0x4
	.type		__assertfail,@function
